// auto-generated by cutlass_sweep.gemm — config: {"arch": "sm_90", "cluster_m": 2, "cluster_n": 1, "dtype": "e4m3", "stages": 3, "tile_k": 64, "tile_m": 256, "tile_n": 128}
#include "cutlass/cutlass.h"
#include "cutlass/gemm/collective/collective_builder.hpp"
#include "cutlass/gemm/device/gemm_universal_adapter.h"
#include "cutlass/gemm/kernel/gemm_universal.hpp"
#include "cutlass/epilogue/collective/collective_builder.hpp"

using ElemA = cutlass::float_e4m3_t;
using ElemB = cutlass::float_e4m3_t;
using ElemCD = cutlass::float_e4m3_t;
using Acc  = float;
using TileShape    = cute::Shape<cute::_256, cute::_128, cute::_64>;
using ClusterShape = cute::Shape<cute::_2, cute::_1, cute::_1>;

using CollectiveEpilogue = typename cutlass::epilogue::collective::CollectiveBuilder<
    cutlass::arch::Sm90, cutlass::arch::OpClassTensorOp,
    TileShape, ClusterShape,
    cutlass::epilogue::collective::EpilogueTileAuto,
    Acc, Acc,
    ElemCD, cutlass::layout::RowMajor, 128 / cutlass::sizeof_bits<ElemCD>::value,
    ElemCD, cutlass::layout::RowMajor, 128 / cutlass::sizeof_bits<ElemCD>::value,
    cutlass::epilogue::collective::EpilogueScheduleAuto
  >::CollectiveOp;

using CollectiveMainloop = typename cutlass::gemm::collective::CollectiveBuilder<
    cutlass::arch::Sm90, cutlass::arch::OpClassTensorOp,
    ElemA, cutlass::layout::RowMajor, 128 / cutlass::sizeof_bits<ElemA>::value,
    ElemB, cutlass::layout::ColumnMajor, 128 / cutlass::sizeof_bits<ElemB>::value,
    Acc,
    TileShape, ClusterShape,
    cutlass::gemm::collective::StageCount<3>,
    cutlass::gemm::collective::KernelScheduleAuto
  >::CollectiveOp;

using GemmKernel = cutlass::gemm::kernel::GemmUniversal<
    cute::Shape<int,int,int,int>,
    CollectiveMainloop,
    CollectiveEpilogue
>;
using Gemm = cutlass::gemm::device::GemmUniversalAdapter<GemmKernel>;

// Force the device kernel symbol into the cubin without needing a host main.
auto* _anchor = &cutlass::device_kernel<GemmKernel>;


// ===== COMPILED SASS (sm_90a) =====

	.target	sm_90a

	.elftype	@"ET_EXEC"


//--------------------- .note.nv.tkinfo           --------------------------
	.section	.note.nv.tkinfo,"",@"SHT_NOTE"
	.sectionflags	@"SHF_NOTE_NV_TKINFO"
	.tkinfo
        /*0018*/ 	.word	0x00000002
        /*0030*/ 	.string	""
        /*0030*/ 	.string	"ptxas"
        /*0030*/ 	.string	"Cuda compilation tools, release 13.0, V13.0.88"
        /*0030*/ 	.string	"Build cuda_13.0.r13.0/compiler.36424714_0"
        /*0030*/ 	.string	"-arch sm_90a -m 64 "



//--------------------- .note.nv.cuinfo           --------------------------
	.section	.note.nv.cuinfo,"",@"SHT_NOTE"
	.sectionflags	@"SHF_NOTE_NV_CUINFO"
        /*0018*/ 	.short	0x0002
        /*001a*/ 	.short	0x005a
        /*001c*/ 	.short	0x0082
	.zero		2


//--------------------- .nv.info                  --------------------------
	.section	.nv.info,"",@"SHT_CUDA_INFO"
	.align	4


	//----- nvinfo : EIATTR_REGCOUNT
	.align		4
        /*0000*/ 	.byte	0x04, 0x2f
        /*0002*/ 	.short	(.L_12 - .L_11)
	.align		4
.L_11:
        /*0004*/ 	.word	index@(_ZN7cutlass13device_kernelINS_4gemm6kernel13GemmUniversalIN4cute5tupleIJiiiiEEENS1_10collective13CollectiveMmaINS1_37MainloopSm90TmaGmmaWarpSpecializedFP8ILi3ENS5_IJNS4_1CILi2EEENSA_ILi1EEESC_EEENS1_35KernelTmaWarpSpecializedCooperativeEEENS5_IJNSA_ILi256EEENSA_ILi128EEENSA_ILi64EEEEEENS_12float_e4m3_tENS5_IJlSC_lEEESK_SL_NS4_8TiledMMAINS4_8MMA_AtomIJNS4_4SM904GMMA31MMA_64x128x32_F32E4M3E4M3_SS_TNILNSP_7ScaleInE1ELSR_1EEEEEENS4_6LayoutISD_NS5_IJSC_NSA_ILi0EEESV_EEEEENS5_IJNS4_10UnderscoreESY_SY_EEEEENS4_13SM90_TMA_LOADENS4_14ComposedLayoutINS4_7SwizzleILi2ELi4ELi3EEENS4_18smem_ptr_flag_bitsILi8EEENSU_INS5_IJNSA_ILi8EEESI_EEENS5_IJSI_SC_EEEEEEEvNS4_8identityENS4_23SM90_TMA_LOAD_MULTICASTES1B_vS1C_EENS_8epilogue10collective6detail29Sm90TmaWarpSpecializedAdapterINS1G_15DefaultEpilogueISK_SL_SL_NS1F_6thread17LinearCombinationISK_Li1EffLNS1K_9ScaleType4KindE0ELNS_15FloatRoundStyleE2ESK_EENS1_15EpilogueDefaultEEEEEvvEEEEvNT_6ParamsE)
        /*0008*/ 	.word	0x000000a8


	//----- nvinfo : EIATTR_FRAME_SIZE
	.align		4
.L_12:
        /*000c*/ 	.byte	0x04, 0x11
        /*000e*/ 	.short	(.L_14 - .L_13)
	.align		4
.L_13:
        /*0010*/ 	.word	index@(_ZN7cutlass13device_kernelINS_4gemm6kernel13GemmUniversalIN4cute5tupleIJiiiiEEENS1_10collective13CollectiveMmaINS1_37MainloopSm90TmaGmmaWarpSpecializedFP8ILi3ENS5_IJNS4_1CILi2EEENSA_ILi1EEESC_EEENS1_35KernelTmaWarpSpecializedCooperativeEEENS5_IJNSA_ILi256EEENSA_ILi128EEENSA_ILi64EEEEEENS_12float_e4m3_tENS5_IJlSC_lEEESK_SL_NS4_8TiledMMAINS4_8MMA_AtomIJNS4_4SM904GMMA31MMA_64x128x32_F32E4M3E4M3_SS_TNILNSP_7ScaleInE1ELSR_1EEEEEENS4_6LayoutISD_NS5_IJSC_NSA_ILi0EEESV_EEEEENS5_IJNS4_10UnderscoreESY_SY_EEEEENS4_13SM90_TMA_LOADENS4_14ComposedLayoutINS4_7SwizzleILi2ELi4ELi3EEENS4_18smem_ptr_flag_bitsILi8EEENSU_INS5_IJNSA_ILi8EEESI_EEENS5_IJSI_SC_EEEEEEEvNS4_8identityENS4_23SM90_TMA_LOAD_MULTICASTES1B_vS1C_EENS_8epilogue10collective6detail29Sm90TmaWarpSpecializedAdapterINS1G_15DefaultEpilogueISK_SL_SL_NS1F_6thread17LinearCombinationISK_Li1EffLNS1K_9ScaleType4KindE0ELNS_15FloatRoundStyleE2ESK_EENS1_15EpilogueDefaultEEEEEvvEEEEvNT_6ParamsE)
        /*0014*/ 	.word	0x00000108


	//----- nvinfo : EIATTR_MIN_STACK_SIZE
	.align		4
.L_14:
        /*0018*/ 	.byte	0x04, 0x12
        /*001a*/ 	.short	(.L_16 - .L_15)
	.align		4
.L_15:
        /*001c*/ 	.word	index@(_ZN7cutlass13device_kernelINS_4gemm6kernel13GemmUniversalIN4cute5tupleIJiiiiEEENS1_10collective13CollectiveMmaINS1_37MainloopSm90TmaGmmaWarpSpecializedFP8ILi3ENS5_IJNS4_1CILi2EEENSA_ILi1EEESC_EEENS1_35KernelTmaWarpSpecializedCooperativeEEENS5_IJNSA_ILi256EEENSA_ILi128EEENSA_ILi64EEEEEENS_12float_e4m3_tENS5_IJlSC_lEEESK_SL_NS4_8TiledMMAINS4_8MMA_AtomIJNS4_4SM904GMMA31MMA_64x128x32_F32E4M3E4M3_SS_TNILNSP_7ScaleInE1ELSR_1EEEEEENS4_6LayoutISD_NS5_IJSC_NSA_ILi0EEESV_EEEEENS5_IJNS4_10UnderscoreESY_SY_EEEEENS4_13SM90_TMA_LOADENS4_14ComposedLayoutINS4_7SwizzleILi2ELi4ELi3EEENS4_18smem_ptr_flag_bitsILi8EEENSU_INS5_IJNSA_ILi8EEESI_EEENS5_IJSI_SC_EEEEEEEvNS4_8identityENS4_23SM90_TMA_LOAD_MULTICASTES1B_vS1C_EENS_8epilogue10collective6detail29Sm90TmaWarpSpecializedAdapterINS1G_15DefaultEpilogueISK_SL_SL_NS1F_6thread17LinearCombinationISK_Li1EffLNS1K_9ScaleType4KindE0ELNS_15FloatRoundStyleE2ESK_EENS1_15EpilogueDefaultEEEEEvvEEEEvNT_6ParamsE)
        /*0020*/ 	.word	0x00000108
.L_16:


//--------------------- .nv.compat                --------------------------
	.section	.nv.compat,"",@"SHT_CUDA_COMPAT_INFO"
	.align	4
        /*0000*/ 	.byte	0x02, 0x09, 0x01, 0x00, 0x02, 0x02, 0x04, 0x00, 0x02, 0x05, 0x05, 0x00, 0x03, 0x07, 0x01, 0x01
        /*0010*/ 	.byte	0x02, 0x03, 0x01, 0x00, 0x02, 0x06, 0x01, 0x00, 0x04, 0x0b, 0x08, 0x00, 0x00, 0x00, 0x00, 0x00
        /*0020*/ 	.byte	0x00, 0x00, 0x00, 0x00


//--------------------- .nv.info._ZN7cutlass13device_kernelINS_4gemm6kernel13GemmUniversalIN4cute5tupleIJiiiiEEENS1_10collective13CollectiveMmaINS1_37MainloopSm90TmaGmmaWarpSpecializedFP8ILi3ENS5_IJNS4_1CILi2EEENSA_ILi1EEESC_EEENS1_35KernelTmaWarpSpecializedCooperativeEEENS5_IJNSA_ILi256EEENSA_ILi128EEENSA_ILi64EEEEEENS_12float_e4m3_tENS5_IJlSC_lEEESK_SL_NS4_8TiledMMAINS4_8MMA_AtomIJNS4_4SM904GMMA31MMA_64x128x32_F32E4M3E4M3_SS_TNILNSP_7ScaleInE1ELSR_1EEEEEENS4_6LayoutISD_NS5_IJSC_NSA_ILi0EEESV_EEEEENS5_IJNS4_10UnderscoreESY_SY_EEEEENS4_13SM90_TMA_LOADENS4_14ComposedLayoutINS4_7SwizzleILi2ELi4ELi3EEENS4_18smem_ptr_flag_bitsILi8EEENSU_INS5_IJNSA_ILi8EEESI_EEENS5_IJSI_SC_EEEEEEEvNS4_8identityENS4_23SM90_TMA_LOAD_MULTICASTES1B_vS1C_EENS_8epilogue10collective6detail29Sm90TmaWarpSpecializedAdapterINS1G_15DefaultEpilogueISK_SL_SL_NS1F_6thread17LinearCombinationISK_Li1EffLNS1K_9ScaleType4KindE0ELNS_15FloatRoundStyleE2ESK_EENS1_15EpilogueDefaultEEEEEvvEEEEvNT_6ParamsE --------------------------
	.section	.nv.info._ZN7cutlass13device_kernelINS_4gemm6kernel13GemmUniversalIN4cute5tupleIJiiiiEEENS1_10collective13CollectiveMmaINS1_37MainloopSm90TmaGmmaWarpSpecializedFP8ILi3ENS5_IJNS4_1CILi2EEENSA_ILi1EEESC_EEENS1_35KernelTmaWarpSpecializedCooperativeEEENS5_IJNSA_ILi256EEENSA_ILi128EEENSA_ILi64EEEEEENS_12float_e4m3_tENS5_IJlSC_lEEESK_SL_NS4_8TiledMMAINS4_8MMA_AtomIJNS4_4SM904GMMA31MMA_64x128x32_F32E4M3E4M3_SS_TNILNSP_7ScaleInE1ELSR_1EEEEEENS4_6LayoutISD_NS5_IJSC_NSA_ILi0EEESV_EEEEENS5_IJNS4_10UnderscoreESY_SY_EEEEENS4_13SM90_TMA_LOADENS4_14ComposedLayoutINS4_7SwizzleILi2ELi4ELi3EEENS4_18smem_ptr_flag_bitsILi8EEENSU_INS5_IJNSA_ILi8EEESI_EEENS5_IJSI_SC_EEEEEEEvNS4_8identityENS4_23SM90_TMA_LOAD_MULTICASTES1B_vS1C_EENS_8epilogue10collective6detail29Sm90TmaWarpSpecializedAdapterINS1G_15DefaultEpilogueISK_SL_SL_NS1F_6thread17LinearCombinationISK_Li1EffLNS1K_9ScaleType4KindE0ELNS_15FloatRoundStyleE2ESK_EENS1_15EpilogueDefaultEEEEEvvEEEEvNT_6ParamsE,"",@"SHT_CUDA_INFO"
	.sectionflags	@""
	.align	4


	//----- nvinfo : EIATTR_CUDA_API_VERSION
	.align		4
        /*0000*/ 	.byte	0x04, 0x37
        /*0002*/ 	.short	(.L_18 - .L_17)
.L_17:
        /*0004*/ 	.word	0x00000082


	//----- nvinfo : EIATTR_KPARAM_INFO
	.align		4
.L_18:
        /*0008*/ 	.byte	0x04, 0x17
        /*000a*/ 	.short	(.L_20 - .L_19)
.L_19:
        /*000c*/ 	.word	0x00000000
        /*0010*/ 	.short	0x0000
        /*0012*/ 	.short	0x0070
        /*0014*/ 	.byte	0x00, 0xf0, 0x01, 0x10


	//----- nvinfo : EIATTR_SPARSE_MMA_MASK
	.align		4
.L_20:
        /*0018*/ 	.byte	0x03, 0x50
        /*001a*/ 	.short	0x0000


	//----- nvinfo : EIATTR_MAXREG_COUNT
	.align		4
        /*001c*/ 	.byte	0x03, 0x1b
        /*001e*/ 	.short	0x00a8


	//----- nvinfo : EIATTR_NUM_BARRIERS
	.align		4
        /*0020*/ 	.byte	0x02, 0x4c
        /*0022*/ 	.byte	0x01
	.zero		1


	//----- nvinfo : EIATTR_ANNOTATIONS
	.align		4
        /*0024*/ 	.byte	0x04, 0x55
        /*0026*/ 	.short	(.L_22 - .L_21)


	//   ....[0]....
.L_21:
        /*0028*/ 	.word	0x00000001
        /*002c*/ 	.byte	0xf0, 0x06, 0x00, 0x00, 0x01, 0x00, 0x00, 0x00, 0xe0, 0x07, 0x00, 0x00, 0x01, 0x00, 0x00, 0x00
        /* <DEDUP_REMOVED lines=198> */
        /*0c9c*/ 	.byte	0x20, 0x05, 0x01, 0x00


	//----- nvinfo : EIATTR_MERCURY_ISA_VERSION
	.align		4
.L_22:
        /*0ca0*/ 	.byte	0x03, 0x5f
        /*0ca2*/ 	.short	0x0101


	//----- nvinfo : EIATTR_INT_WARP_WIDE_INSTR_OFFSETS
	.align		4
        /*0ca4*/ 	.byte	0x04, 0x31
        /*0ca6*/ 	.short	(.L_24 - .L_23)


	//   ....[0]....
.L_23:
        /*0ca8*/ 	.word	0x00000530


	//   ....[1]....
        /*0cac*/ 	.word	0x00000550


	//   ....[2]....
        /*0cb0*/ 	.word	0x000006c0


	//----- nvinfo : EIATTR_COOP_GROUP_MASK_REGIDS
	.align		4
.L_24:
        /*0cb4*/ 	.byte	0x04, 0x29
        /*0cb6*/ 	.short	(.L_26 - .L_25)


	//   ....[0]....
.L_25:
        /*0cb8*/ 	.word	0xffffffff


	//   ....[1]....
        /*0cbc*/ 	.word	0xffffffff


	//   ....[2]....
        /*0cc0*/ 	.word	0xffffffff


	//   ....[3]....
        /*0cc4*/ 	.word	0xffffffff


	//   ....[4]....
        /*0cc8*/ 	.word	0xffffffff


	//   ....[5]....
        /*0ccc*/ 	.word	0xffffffff


	//----- nvinfo : EIATTR_COOP_GROUP_INSTR_OFFSETS
	.align		4
.L_26:
        /*0cd0*/ 	.byte	0x04, 0x28
        /*0cd2*/ 	.short	(.L_28 - .L_27)


	//   ....[0]....
.L_27:
        /*0cd4*/ 	.word	0x00000070


	//   ....[1]....
        /*0cd8*/ 	.word	0x00000080


	//   ....[2]....
        /*0cdc*/ 	.word	0x000001a0


	//   ....[3]....
        /*0ce0*/ 	.word	0x000003a0


	//   ....[4]....
        /*0ce4*/ 	.word	0x00000820


	//   ....[5]....
        /*0ce8*/ 	.word	0x000015a0


	//----- nvinfo : EIATTR_REG_RECONFIG
	.align		4
.L_28:
        /*0cec*/ 	.byte	0x01, 0x54
	.zero		2


	//----- nvinfo : EIATTR_MBARRIER_INSTR_OFFSETS
	.align		4
        /*0cf0*/ 	.byte	0x04, 0x39
        /*0cf2*/ 	.short	(.L_30 - .L_29)


	//   ....[0]....
.L_29:
        /*0cf4*/ 	.word	0x00000320
        /*0cf8*/ 	.word	0x000000ff
        /*0cfc*/ 	.word	0x00000000
        /*0d00*/ 	.short	0x0100
        /*0d02*/ 	.byte	0x09
	.zero		1


	//   ....[1]....
        /*0d04*/ 	.word	0x00000330
        /*0d08*/ 	.word	0x000000ff
        /*0d0c*/ 	.word	0x00000018
        /*0d10*/ 	.short	0x0100
        /*0d12*/ 	.byte	0x09
	.zero		1


	//   ....[2]....
        /*0d14*/ 	.word	0x00000340
        /*0d18*/ 	.word	0x000000ff
        /*0d1c*/ 	.word	0x00000008
        /*0d20*/ 	.short	0x0100
        /*0d22*/ 	.byte	0x09
	.zero		1


	//   ....[3]....
        /*0d24*/ 	.word	0x00000350
        /*0d28*/ 	.word	0x000000ff
        /*0d2c*/ 	.word	0x00000020
        /*0d30*/ 	.short	0x0100
        /*0d32*/ 	.byte	0x09
	.zero		1


	//   ....[4]....
        /*0d34*/ 	.word	0x00000360
        /*0d38*/ 	.word	0x000000ff
        /*0d3c*/ 	.word	0x00000010
        /*0d40*/ 	.short	0x0100
        /*0d42*/ 	.byte	0x09
	.zero		1


	//   ....[5]....
        /*0d44*/ 	.word	0x00000370
        /*0d48*/ 	.word	0x000000ff
        /*0d4c*/ 	.word	0x00000028
        /*0d50*/ 	.short	0x0100
        /*0d52*/ 	.byte	0x09
	.zero		1


	//   ....[6]....
        /*0d54*/ 	.word	0x00000750
        /*0d58*/ 	.word	0x000000ff
        /*0d5c*/ 	.word	0x00000040
        /*0d60*/ 	.short	0x0100
        /*0d62*/ 	.byte	0x06
	.zero		1


	//   ....[7]....
        /*0d64*/ 	.word	0x000007c0
        /*0d68*/ 	.word	0x000000ff
        /*0d6c*/ 	.word	0x00000048
        /*0d70*/ 	.short	0x0100
        /*0d72*/ 	.byte	0x06
	.zero		1


	//   ....[8]....
        /*0d74*/ 	.word	0x00001db0
        /*0d78*/ 	.word	0x000000ff
        /*0d7c*/ 	.word	0x00000000
        /*0d80*/ 	.short	0x010a
        /*0d82*/ 	.byte	0x06
	.zero		1


	//   ....[9]....
        /*0d84*/ 	.word	0x00001df0
        /*0d88*/ 	.word	0x000000ff
        /*0d8c*/ 	.word	0x00000000
        /*0d90*/ 	.short	0x010a
        /*0d92*/ 	.byte	0x06
	.zero		1


	//   ....[10]....
        /*0d94*/ 	.word	0x00003080
        /*0d98*/ 	.word	0x000000ff
        /*0d9c*/ 	.word	0x00000000
        /*0da0*/ 	.short	0x010a
        /*0da2*/ 	.byte	0x10
	.zero		1


	//   ....[11]....
        /*0da4*/ 	.word	0x000030c0
        /*0da8*/ 	.word	0x000000ff
        /*0dac*/ 	.word	0x00000000
        /*0db0*/ 	.short	0x010a
        /*0db2*/ 	.byte	0x10
	.zero		1


	//   ....[12]....
        /*0db4*/ 	.word	0x000041d0
        /*0db8*/ 	.word	0x000000e5
        /*0dbc*/ 	.word	0x00000000
        /*0dc0*/ 	.short	0x0101
        /*0dc2*/ 	.byte	0x3f
	.zero		1


	//   ....[13]....
        /*0dc4*/ 	.word	0x000053f0
        /*0dc8*/ 	.word	0x00000018
        /*0dcc*/ 	.word	0x00000000
        /*0dd0*/ 	.short	0x0101
        /*0dd2*/ 	.byte	0x3f
	.zero		1


	//   ....[14]....
        /*0dd4*/ 	.word	0x0000f7b0
        /*0dd8*/ 	.word	0x0000000d
        /*0ddc*/ 	.word	0x00000018
        /*0de0*/ 	.short	0x010a
        /*0de2*/ 	.byte	0x3f
	.zero		1


	//   ....[15]....
        /*0de4*/ 	.word	0x0000fb90
        /*0de8*/ 	.word	0x00000004
        /*0dec*/ 	.word	0x00000048
        /*0df0*/ 	.short	0x0101
        /*0df2*/ 	.byte	0x3f
	.zero		1


	//   ....[16]....
        /*0df4*/ 	.word	0x00010300
        /*0df8*/ 	.word	0x00000005
        /*0dfc*/ 	.word	0x00000000
        /*0e00*/ 	.short	0x010a
        /*0e02*/ 	.byte	0x3f
	.zero		1


	//   ....[17]....
        /*0e04*/ 	.word	0x00010380
        /*0e08*/ 	.word	0x00000007
        /*0e0c*/ 	.word	0x00000000
        /*0e10*/ 	.short	0x010a
        /*0e12*/ 	.byte	0x3f
	.zero		1


	//   ....[18]....
        /*0e14*/ 	.word	0x00010410
        /*0e18*/ 	.word	0x00000003
        /*0e1c*/ 	.word	0x00000000
        /*0e20*/ 	.short	0x010a
        /*0e22*/ 	.byte	0x3f
	.zero		1


	//   ....[19]....
        /*0e24*/ 	.word	0x00010480
        /*0e28*/ 	.word	0x00000003
        /*0e2c*/ 	.word	0x00000000
        /*0e30*/ 	.short	0x010a
        /*0e32*/ 	.byte	0x3f
	.zero		1


	//   ....[20]....
        /*0e34*/ 	.word	0x000104f0
        /*0e38*/ 	.word	0x00000000
        /*0e3c*/ 	.word	0x00000000
        /*0e40*/ 	.short	0x010a
        /*0e42*/ 	.byte	0x3f
	.zero		1


	//   ....[21]....
        /*0e44*/ 	.word	0x000105d0
        /*0e48*/ 	.word	0x0000000d
        /*0e4c*/ 	.word	0x00000018
        /*0e50*/ 	.short	0x010a
        /*0e52*/ 	.byte	0x3f
	.zero		1


	//   ....[22]....
        /*0e54*/ 	.word	0x000106a0
        /*0e58*/ 	.word	0x00000005
        /*0e5c*/ 	.word	0x00000000
        /*0e60*/ 	.short	0x010a
        /*0e62*/ 	.byte	0x3f
	.zero		1


	//   ....[23]....
        /*0e64*/ 	.word	0x000106f0
        /*0e68*/ 	.word	0x00000007
        /*0e6c*/ 	.word	0x00000000
        /*0e70*/ 	.short	0x010a
        /*0e72*/ 	.byte	0x3f
	.zero		1


	//----- nvinfo : EIATTR_NUM_MBARRIERS
	.align		4
.L_30:
        /*0e74*/ 	.byte	0x03, 0x38
        /*0e76*/ 	.short	0x0008


	//----- nvinfo : EIATTR_EXIT_INSTR_OFFSETS
	.align		4
        /*0e78*/ 	.byte	0x04, 0x1c
        /*0e7a*/ 	.short	(.L_32 - .L_31)


	//   ....[0]....
.L_31:
        /*0e7c*/ 	.word	0x000009b0


	//   ....[1]....
        /*0e80*/ 	.word	0x00001240


	//   ....[2]....
        /*0e84*/ 	.word	0x0000ee90


	//   ....[3]....
        /*0e88*/ 	.word	0x0000f420


	//   ....[4]....
        /*0e8c*/ 	.word	0x00010460


	//----- nvinfo : EIATTR_MAX_THREADS
	.align		4
.L_32:
        /*0e90*/ 	.byte	0x04, 0x05
        /*0e92*/ 	.short	(.L_34 - .L_33)
.L_33:
        /*0e94*/ 	.word	0x00000180
        /*0e98*/ 	.word	0x00000001
        /*0e9c*/ 	.word	0x00000001


	//----- nvinfo : EIATTR_CRS_STACK_SIZE
	.align		4
.L_34:
        /*0ea0*/ 	.byte	0x04, 0x1e
        /*0ea2*/ 	.short	(.L_36 - .L_35)
.L_35:
        /*0ea4*/ 	.word	0x00000000


	//----- nvinfo : EIATTR_CBANK_PARAM_SIZE
	.align		4
.L_36:
        /*0ea8*/ 	.byte	0x03, 0x19
        /*0eaa*/ 	.short	0x0470


	//----- nvinfo : EIATTR_PARAM_CBANK
	.align		4
        /*0eac*/ 	.byte	0x04, 0x0a
        /*0eae*/ 	.short	(.L_38 - .L_37)
	.align		4
.L_37:
        /*0eb0*/ 	.word	index@(.nv.constant0._ZN7cutlass13device_kernelINS_4gemm6kernel13GemmUniversalIN4cute5tupleIJiiiiEEENS1_10collective13CollectiveMmaINS1_37MainloopSm90TmaGmmaWarpSpecializedFP8ILi3ENS5_IJNS4_1CILi2EEENSA_ILi1EEESC_EEENS1_35KernelTmaWarpSpecializedCooperativeEEENS5_IJNSA_ILi256EEENSA_ILi128EEENSA_ILi64EEEEEENS_12float_e4m3_tENS5_IJlSC_lEEESK_SL_NS4_8TiledMMAINS4_8MMA_AtomIJNS4_4SM904GMMA31MMA_64x128x32_F32E4M3E4M3_SS_TNILNSP_7ScaleInE1ELSR_1EEEEEENS4_6LayoutISD_NS5_IJSC_NSA_ILi0EEESV_EEEEENS5_IJNS4_10UnderscoreESY_SY_EEEEENS4_13SM90_TMA_LOADENS4_14ComposedLayoutINS4_7SwizzleILi2ELi4ELi3EEENS4_18smem_ptr_flag_bitsILi8EEENSU_INS5_IJNSA_ILi8EEESI_EEENS5_IJSI_SC_EEEEEEEvNS4_8identityENS4_23SM90_TMA_LOAD_MULTICASTES1B_vS1C_EENS_8epilogue10collective6detail29Sm90TmaWarpSpecializedAdapterINS1G_15DefaultEpilogueISK_SL_SL_NS1F_6thread17LinearCombinationISK_Li1EffLNS1K_9ScaleType4KindE0ELNS_15FloatRoundStyleE2ESK_EENS1_15EpilogueDefaultEEEEEvvEEEEvNT_6ParamsE)
        /*0eb4*/ 	.short	0x0210
        /*0eb6*/ 	.short	0x0470


	//----- nvinfo : EIATTR_SW_WAR
	.align		4
.L_38:
        /*0eb8*/ 	.byte	0x04, 0x36
        /*0eba*/ 	.short	(.L_40 - .L_39)
.L_39:
        /*0ebc*/ 	.word	0x00000008
.L_40:


//--------------------- .nv.callgraph             --------------------------
	.section	.nv.callgraph,"",@"SHT_CUDA_CALLGRAPH"
	.align	4
	.sectionentsize	8
	.align		4
        /*0000*/ 	.word	0x00000000
	.align		4
        /*0004*/ 	.word	0xffffffff
	.align		4
        /*0008*/ 	.word	0x00000000
	.align		4
        /*000c*/ 	.word	0xfffffffe
	.align		4
        /*0010*/ 	.word	0x00000000
	.align		4
        /*0014*/ 	.word	0xfffffffd
	.align		4
        /*0018*/ 	.word	0x00000000
	.align		4
        /*001c*/ 	.word	0xfffffffc


//--------------------- .nv.constant4             --------------------------
	.section	.nv.constant4,"a",@progbits
	.align	8
	.align		8
.nv.constant4:
        /*0000*/ 	.dword	_ZN39_INTERNAL_8e9149d6_4_k_cu_2916c2d6_50254cuda3std3__45__cpo5beginE
	.align		8
        /*0008*/ 	.dword	_ZN39_INTERNAL_8e9149d6_4_k_cu_2916c2d6_50254cuda3std3__45__cpo3endE
	.align		8
        /*0010*/ 	.dword	_ZN39_INTERNAL_8e9149d6_4_k_cu_2916c2d6_50254cuda3std3__45__cpo6cbeginE
	.align		8
        /*0018*/ 	.dword	_ZN39_INTERNAL_8e9149d6_4_k_cu_2916c2d6_50254cuda3std3__45__cpo4cendE
	.align		8
        /*0020*/ 	.dword	_ZN39_INTERNAL_8e9149d6_4_k_cu_2916c2d6_50254cuda3std3__441_GLOBAL__N__8e9149d6_4_k_cu_2916c2d6_50256ignoreE
	.align		8
        /*0028*/ 	.dword	_ZN39_INTERNAL_8e9149d6_4_k_cu_2916c2d6_50254cuda3std3__419piecewise_constructE
	.align		8
        /*0030*/ 	.dword	_ZN39_INTERNAL_8e9149d6_4_k_cu_2916c2d6_50254cuda3std3__48in_placeE
	.align		8
        /*0038*/ 	.dword	_ZN39_INTERNAL_8e9149d6_4_k_cu_2916c2d6_50254cuda3std6ranges3__45__cpo4swapE
	.align		8
        /*0040*/ 	.dword	_ZN39_INTERNAL_8e9149d6_4_k_cu_2916c2d6_50254cuda3std6ranges3__45__cpo9iter_moveE
	.align		8
        /*0048*/ 	.dword	_ZN39_INTERNAL_8e9149d6_4_k_cu_2916c2d6_50254cute7productE
	.align		8
        /*0050*/ 	.dword	_ZN39_INTERNAL_8e9149d6_4_k_cu_2916c2d6_50254cute1_E


//--------------------- .text._ZN7cutlass13device_kernelINS_4gemm6kernel13GemmUniversalIN4cute5tupleIJiiiiEEENS1_10collective13CollectiveMmaINS1_37MainloopSm90TmaGmmaWarpSpecializedFP8ILi3ENS5_IJNS4_1CILi2EEENSA_ILi1EEESC_EEENS1_35KernelTmaWarpSpecializedCooperativeEEENS5_IJNSA_ILi256EEENSA_ILi128EEENSA_ILi64EEEEEENS_12float_e4m3_tENS5_IJlSC_lEEESK_SL_NS4_8TiledMMAINS4_8MMA_AtomIJNS4_4SM904GMMA31MMA_64x128x32_F32E4M3E4M3_SS_TNILNSP_7ScaleInE1ELSR_1EEEEEENS4_6LayoutISD_NS5_IJSC_NSA_ILi0EEESV_EEEEENS5_IJNS4_10UnderscoreESY_SY_EEEEENS4_13SM90_TMA_LOADENS4_14ComposedLayoutINS4_7SwizzleILi2ELi4ELi3EEENS4_18smem_ptr_flag_bitsILi8EEENSU_INS5_IJNSA_ILi8EEESI_EEENS5_IJSI_SC_EEEEEEEvNS4_8identityENS4_23SM90_TMA_LOAD_MULTICASTES1B_vS1C_EENS_8epilogue10collective6detail29Sm90TmaWarpSpecializedAdapterINS1G_15DefaultEpilogueISK_SL_SL_NS1F_6thread17LinearCombinationISK_Li1EffLNS1K_9ScaleType4KindE0ELNS_15FloatRoundStyleE2ESK_EENS1_15EpilogueDefaultEEEEEvvEEEEvNT_6ParamsE --------------------------
	.section	.text._ZN7cutlass13device_kernelINS_4gemm6kernel13GemmUniversalIN4cute5tupleIJiiiiEEENS1_10collective13CollectiveMmaINS1_37MainloopSm90TmaGmmaWarpSpecializedFP8ILi3ENS5_IJNS4_1CILi2EEENSA_ILi1EEESC_EEENS1_35KernelTmaWarpSpecializedCooperativeEEENS5_IJNSA_ILi256EEENSA_ILi128EEENSA_ILi64EEEEEENS_12float_e4m3_tENS5_IJlSC_lEEESK_SL_NS4_8TiledMMAINS4_8MMA_AtomIJNS4_4SM904GMMA31MMA_64x128x32_F32E4M3E4M3_SS_TNILNSP_7ScaleInE1ELSR_1EEEEEENS4_6LayoutISD_NS5_IJSC_NSA_ILi0EEESV_EEEEENS5_IJNS4_10UnderscoreESY_SY_EEEEENS4_13SM90_TMA_LOADENS4_14ComposedLayoutINS4_7SwizzleILi2ELi4ELi3EEENS4_18smem_ptr_flag_bitsILi8EEENSU_INS5_IJNSA_ILi8EEESI_EEENS5_IJSI_SC_EEEEEEEvNS4_8identityENS4_23SM90_TMA_LOAD_MULTICASTES1B_vS1C_EENS_8epilogue10collective6detail29Sm90TmaWarpSpecializedAdapterINS1G_15DefaultEpilogueISK_SL_SL_NS1F_6thread17LinearCombinationISK_Li1EffLNS1K_9ScaleType4KindE0ELNS_15FloatRoundStyleE2ESK_EENS1_15EpilogueDefaultEEEEEvvEEEEvNT_6ParamsE,"ax",@progbits
	.align	128
.text._ZN7cutlass13device_kernelINS_4gemm6kernel13GemmUniversalIN4cute5tupleIJiiiiEEENS1_10collective13CollectiveMmaINS1_37MainloopSm90TmaGmmaWarpSpecializedFP8ILi3ENS5_IJNS4_1CILi2EEENSA_ILi1EEESC_EEENS1_35KernelTmaWarpSpecializedCooperativeEEENS5_IJNSA_ILi256EEENSA_ILi128EEENSA_ILi64EEEEEENS_12float_e4m3_tENS5_IJlSC_lEEESK_SL_NS4_8TiledMMAINS4_8MMA_AtomIJNS4_4SM904GMMA31MMA_64x128x32_F32E4M3E4M3_SS_TNILNSP_7ScaleInE1ELSR_1EEEEEENS4_6LayoutISD_NS5_IJSC_NSA_ILi0EEESV_EEEEENS5_IJNS4_10UnderscoreESY_SY_EEEEENS4_13SM90_TMA_LOADENS4_14ComposedLayoutINS4_7SwizzleILi2ELi4ELi3EEENS4_18smem_ptr_flag_bitsILi8EEENSU_INS5_IJNSA_ILi8EEESI_EEENS5_IJSI_SC_EEEEEEEvNS4_8identityENS4_23SM90_TMA_LOAD_MULTICASTES1B_vS1C_EENS_8epilogue10collective6detail29Sm90TmaWarpSpecializedAdapterINS1G_15DefaultEpilogueISK_SL_SL_NS1F_6thread17LinearCombinationISK_Li1EffLNS1K_9ScaleType4KindE0ELNS_15FloatRoundStyleE2ESK_EENS1_15EpilogueDefaultEEEEEvvEEEEvNT_6ParamsE:
        .type           _ZN7cutlass13device_kernelINS_4gemm6kernel13GemmUniversalIN4cute5tupleIJiiiiEEENS1_10collective13CollectiveMmaINS1_37MainloopSm90TmaGmmaWarpSpecializedFP8ILi3ENS5_IJNS4_1CILi2EEENSA_ILi1EEESC_EEENS1_35KernelTmaWarpSpecializedCooperativeEEENS5_IJNSA_ILi256EEENSA_ILi128EEENSA_ILi64EEEEEENS_12float_e4m3_tENS5_IJlSC_lEEESK_SL_NS4_8TiledMMAINS4_8MMA_AtomIJNS4_4SM904GMMA31MMA_64x128x32_F32E4M3E4M3_SS_TNILNSP_7ScaleInE1ELSR_1EEEEEENS4_6LayoutISD_NS5_IJSC_NSA_ILi0EEESV_EEEEENS5_IJNS4_10UnderscoreESY_SY_EEEEENS4_13SM90_TMA_LOADENS4_14ComposedLayoutINS4_7SwizzleILi2ELi4ELi3EEENS4_18smem_ptr_flag_bitsILi8EEENSU_INS5_IJNSA_ILi8EEESI_EEENS5_IJSI_SC_EEEEEEEvNS4_8identityENS4_23SM90_TMA_LOAD_MULTICASTES1B_vS1C_EENS_8epilogue10collective6detail29Sm90TmaWarpSpecializedAdapterINS1G_15DefaultEpilogueISK_SL_SL_NS1F_6thread17LinearCombinationISK_Li1EffLNS1K_9ScaleType4KindE0ELNS_15FloatRoundStyleE2ESK_EENS1_15EpilogueDefaultEEEEEvvEEEEvNT_6ParamsE,@function
        .size           _ZN7cutlass13device_kernelINS_4gemm6kernel13GemmUniversalIN4cute5tupleIJiiiiEEENS1_10collective13CollectiveMmaINS1_37MainloopSm90TmaGmmaWarpSpecializedFP8ILi3ENS5_IJNS4_1CILi2EEENSA_ILi1EEESC_EEENS1_35KernelTmaWarpSpecializedCooperativeEEENS5_IJNSA_ILi256EEENSA_ILi128EEENSA_ILi64EEEEEENS_12float_e4m3_tENS5_IJlSC_lEEESK_SL_NS4_8TiledMMAINS4_8MMA_AtomIJNS4_4SM904GMMA31MMA_64x128x32_F32E4M3E4M3_SS_TNILNSP_7ScaleInE1ELSR_1EEEEEENS4_6LayoutISD_NS5_IJSC_NSA_ILi0EEESV_EEEEENS5_IJNS4_10UnderscoreESY_SY_EEEEENS4_13SM90_TMA_LOADENS4_14ComposedLayoutINS4_7SwizzleILi2ELi4ELi3EEENS4_18smem_ptr_flag_bitsILi8EEENSU_INS5_IJNSA_ILi8EEESI_EEENS5_IJSI_SC_EEEEEEEvNS4_8identityENS4_23SM90_TMA_LOAD_MULTICASTES1B_vS1C_EENS_8epilogue10collective6detail29Sm90TmaWarpSpecializedAdapterINS1G_15DefaultEpilogueISK_SL_SL_NS1F_6thread17LinearCombinationISK_Li1EffLNS1K_9ScaleType4KindE0ELNS_15FloatRoundStyleE2ESK_EENS1_15EpilogueDefaultEEEEEvvEEEEvNT_6ParamsE,(.L_x_332 - _ZN7cutlass13device_kernelINS_4gemm6kernel13GemmUniversalIN4cute5tupleIJiiiiEEENS1_10collective13CollectiveMmaINS1_37MainloopSm90TmaGmmaWarpSpecializedFP8ILi3ENS5_IJNS4_1CILi2EEENSA_ILi1EEESC_EEENS1_35KernelTmaWarpSpecializedCooperativeEEENS5_IJNSA_ILi256EEENSA_ILi128EEENSA_ILi64EEEEEENS_12float_e4m3_tENS5_IJlSC_lEEESK_SL_NS4_8TiledMMAINS4_8MMA_AtomIJNS4_4SM904GMMA31MMA_64x128x32_F32E4M3E4M3_SS_TNILNSP_7ScaleInE1ELSR_1EEEEEENS4_6LayoutISD_NS5_IJSC_NSA_ILi0EEESV_EEEEENS5_IJNS4_10UnderscoreESY_SY_EEEEENS4_13SM90_TMA_LOADENS4_14ComposedLayoutINS4_7SwizzleILi2ELi4ELi3EEENS4_18smem_ptr_flag_bitsILi8EEENSU_INS5_IJNSA_ILi8EEESI_EEENS5_IJSI_SC_EEEEEEEvNS4_8identityENS4_23SM90_TMA_LOAD_MULTICASTES1B_vS1C_EENS_8epilogue10collective6detail29Sm90TmaWarpSpecializedAdapterINS1G_15DefaultEpilogueISK_SL_SL_NS1F_6thread17LinearCombinationISK_Li1EffLNS1K_9ScaleType4KindE0ELNS_15FloatRoundStyleE2ESK_EENS1_15EpilogueDefaultEEEEEvvEEEEvNT_6ParamsE)
        .other          _ZN7cutlass13device_kernelINS_4gemm6kernel13GemmUniversalIN4cute5tupleIJiiiiEEENS1_10collective13CollectiveMmaINS1_37MainloopSm90TmaGmmaWarpSpecializedFP8ILi3ENS5_IJNS4_1CILi2EEENSA_ILi1EEESC_EEENS1_35KernelTmaWarpSpecializedCooperativeEEENS5_IJNSA_ILi256EEENSA_ILi128EEENSA_ILi64EEEEEENS_12float_e4m3_tENS5_IJlSC_lEEESK_SL_NS4_8TiledMMAINS4_8MMA_AtomIJNS4_4SM904GMMA31MMA_64x128x32_F32E4M3E4M3_SS_TNILNSP_7ScaleInE1ELSR_1EEEEEENS4_6LayoutISD_NS5_IJSC_NSA_ILi0EEESV_EEEEENS5_IJNS4_10UnderscoreESY_SY_EEEEENS4_13SM90_TMA_LOADENS4_14ComposedLayoutINS4_7SwizzleILi2ELi4ELi3EEENS4_18smem_ptr_flag_bitsILi8EEENSU_INS5_IJNSA_ILi8EEESI_EEENS5_IJSI_SC_EEEEEEEvNS4_8identityENS4_23SM90_TMA_LOAD_MULTICASTES1B_vS1C_EENS_8epilogue10collective6detail29Sm90TmaWarpSpecializedAdapterINS1G_15DefaultEpilogueISK_SL_SL_NS1F_6thread17LinearCombinationISK_Li1EffLNS1K_9ScaleType4KindE0ELNS_15FloatRoundStyleE2ESK_EENS1_15EpilogueDefaultEEEEEvvEEEEvNT_6ParamsE,@"STO_CUDA_ENTRY STV_DEFAULT"
_ZN7cutlass13device_kernelINS_4gemm6kernel13GemmUniversalIN4cute5tupleIJiiiiEEENS1_10collective13CollectiveMmaINS1_37MainloopSm90TmaGmmaWarpSpecializedFP8ILi3ENS5_IJNS4_1CILi2EEENSA_ILi1EEESC_EEENS1_35KernelTmaWarpSpecializedCooperativeEEENS5_IJNSA_ILi256EEENSA_ILi128EEENSA_ILi64EEEEEENS_12float_e4m3_tENS5_IJlSC_lEEESK_SL_NS4_8TiledMMAINS4_8MMA_AtomIJNS4_4SM904GMMA31MMA_64x128x32_F32E4M3E4M3_SS_TNILNSP_7ScaleInE1ELSR_1EEEEEENS4_6LayoutISD_NS5_IJSC_NSA_ILi0EEESV_EEEEENS5_IJNS4_10UnderscoreESY_SY_EEEEENS4_13SM90_TMA_LOADENS4_14ComposedLayoutINS4_7SwizzleILi2ELi4ELi3EEENS4_18smem_ptr_flag_bitsILi8EEENSU_INS5_IJNSA_ILi8EEESI_EEENS5_IJSI_SC_EEEEEEEvNS4_8identityENS4_23SM90_TMA_LOAD_MULTICASTES1B_vS1C_EENS_8epilogue10collective6detail29Sm90TmaWarpSpecializedAdapterINS1G_15DefaultEpilogueISK_SL_SL_NS1F_6thread17LinearCombinationISK_Li1EffLNS1K_9ScaleType4KindE0ELNS_15FloatRoundStyleE2ESK_EENS1_15EpilogueDefaultEEEEEvvEEEEvNT_6ParamsE:
[----:B------:R-:W0:Y:S02]  /*0000*/  LDC R1, c[0x0][0x28] ;  /* 0x00000a00ff017b82 */ /* 0x000e240000000800 */
[----:B0-----:R-:W-:Y:S01]  /*0010*/  VIADD R1, R1, 0xfffffef8 ;  /* 0xfffffef801017836 */ /* 0x001fe20000000000 */
[----:B------:R-:W0:Y:S01]  /*0020*/  S2R R4, SR_TID.X ;  /* 0x0000000000047919 */ /* 0x000e220000002100 */
[----:B------:R-:W-:Y:S01]  /*0030*/  ELECT P0, URZ, PT ;  /* 0x00000000003f782f */ /* 0x000fe20003800000 */
[----:B------:R-:W-:Y:S01]  /*0040*/  BSSY B0, `(.L_x_0) ;  /* 0x0000015000007945 */ /* 0x000fe20003800000 */
[--C-:B0-----:R-:W-:Y:S02]  /*0050*/  SHF.R.U32.HI R0, RZ, 0x5, R4.reuse ;  /* 0x00000005ff007819 */ /* 0x101fe40000011604 */
[----:B------:R-:W-:-:S03]  /*0060*/  SHF.R.U32.HI R2, RZ, 0x7, R4 ;  /* 0x00000007ff027819 */ /* 0x000fc60000011604 */
[----:B------:R-:W0:Y:S04]  /*0070*/  SHFL.IDX PT, R3, R0, RZ, 0x1f ;  /* 0x00001fff00037589 */ /* 0x000e2800000e0000 */
[----:B------:R-:W1:Y:S01]  /*0080*/  SHFL.IDX PT, R2, R2, RZ, 0x1f ;  /* 0x00001fff02027589 */ /* 0x000e6200000e0000 */
[----:B0-----:R-:W-:Y:S02]  /*0090*/  R2UR UR4, R3 ;  /* 0x00000000030472ca */ /* 0x001fe400000e0000 */
[----:B-1----:R-:W-:-:S11]  /*00a0*/  R2UR UR6, R2 ;  /* 0x00000000020672ca */ /* 0x002fd600000e0000 */
[----:B------:R-:W-:Y:S02]  /*00b0*/  USHF.R.S32.HI UR5, URZ, 0x1f, UR4 ;  /* 0x0000001f3f057899 */ /* 0x000fe40008011404 */
[----:B------:R-:W-:Y:S02]  /*00c0*/  ISETP.NE.OR P0, PT, RZ, UR4, !P0 ;  /* 0x00000004ff007c0c */ /* 0x000fe4000c705670 */
[----:B------:R-:W-:-:S04]  /*00d0*/  ULEA.HI UR5, UR5, UR4, URZ, 0x2 ;  /* 0x0000000405057291 */ /* 0x000fc8000f8f103f */
[----:B------:R-:W-:-:S04]  /*00e0*/  ULOP3.LUT UR5, UR5, 0xfffffffc, URZ, 0xc0, !UPT ;  /* 0xfffffffc05057892 */ /* 0x000fc8000f8ec03f */
[----:B------:R-:W-:-:S03]  /*00f0*/  UIADD3 UR8, UR4, -UR5, URZ ;  /* 0x8000000504087290 */ /* 0x000fc6000fffe03f */
[----:B------:R-:W-:Y:S09]  /*0100*/  @P0 BRA `(.L_x_1) ;  /* 0x0000000000200947 */ /* 0x000ff20003800000 */
[----:B------:R-:W-:Y:S02]  /*0110*/  ULDC.64 UR4, c[0x0][0x198] ;  /* 0x0000660000047ab9 */ /* 0x000fe40000000a00 */
[----:B------:R-:W-:Y:S02]  /*0120*/  UIADD3 UR10, UP0, UR4, 0xf0, URZ ;  /* 0x000000f0040a7890 */ /* 0x000fe4000ff1e03f */
[----:B------:R-:W-:Y:S02]  /*0130*/  UIADD3 UR4, UP1, UR4, 0x1f0, URZ ;  /* 0x000001f004047890 */ /* 0x000fe4000ff3e03f */
[----:B------:R-:W-:Y:S02]  /*0140*/  UIADD3.X UR11, URZ, UR5, URZ, UP0, !UPT ;  /* 0x000000053f0b7290 */ /* 0x000fe400087fe43f */
[----:B------:R-:W-:-:S07]  /*0150*/  UIADD3.X UR5, URZ, UR5, URZ, UP1, !UPT ;  /* 0x000000053f057290 */ /* 0x000fce0008ffe43f */
[----:B------:R0:W-:Y:S02]  /*0160*/  UTMACCTL.PF [UR10] ;  /* 0x000000000a0079b9 */ /* 0x0001e40008040000 */
[----:B------:R0:W-:Y:S02]  /*0170*/  UTMACCTL.PF [UR4] ;  /* 0x00000000040079b9 */ /* 0x0001e40008040000 */
[----:B0-----:R-:W-:Y:S01]  /*0180*/  NOP ;  /* 0x0000000000007918 */ /* 0x001fe20000000000 */
.L_x_1:
[----:B------:R-:W-:Y:S05]  /*0190*/  BSYNC B0 ;  /* 0x0000000000007941 */ /* 0x000fea0003800000 */
.L_x_0:
[----:B------:R-:W0:Y:S01]  /*01a0*/  SHFL.IDX PT, R3, R0, RZ, 0x1f ;  /* 0x00001fff00037589 */ /* 0x000e2200000e0000 */
[----:B------:R-:W-:Y:S01]  /*01b0*/  UISETP.NE.AND UP0, UPT, UR8, 0x3, UPT ;  /* 0x000000030800788c */ /* 0x000fe2000bf05270 */
[----:B------:R-:W-:Y:S01]  /*01c0*/  ISETP.NE.AND P1, PT, RZ, UR6, PT ;  /* 0x00000006ff007c0c */ /* 0x000fe2000bf25270 */
[----:B------:R-:W-:Y:S02]  /*01d0*/  UIADD3 UR10, UR6, -0x1, URZ ;  /* 0xffffffff060a7890 */ /* 0x000fe4000fffe03f */
[----:B------:R-:W-:Y:S02]  /*01e0*/  UISETP.EQ.OR UP0, UPT, UR8, URZ, !UP0 ;  /* 0x0000003f0800728c */ /* 0x000fe4000c702670 */
[----:B------:R-:W-:Y:S02]  /*01f0*/  UISETP.GE.U32.AND UP1, UPT, UR10, 0x2, UPT ;  /* 0x000000020a00788c */ /* 0x000fe4000bf26070 */
[----:B------:R-:W-:-:S04]  /*0200*/  UISETP.EQ.AND UP0, UPT, UR6, URZ, UP0 ;  /* 0x0000003f0600728c */ /* 0x000fc80008702270 */
[----:B------:R-:W-:-:S04]  /*0210*/  USEL UR13, URZ, 0x1, !UP0 ;  /* 0x000000013f0d7887 */ /* 0x000fc8000c000000 */
[----:B------:R-:W-:Y:S01]  /*0220*/  USEL UR13, UR13, 0x2, UP1 ;  /* 0x000000020d0d7887 */ /* 0x000fe20008800000 */
[----:B0-----:R-:W-:-:S13]  /*0230*/  ISETP.NE.AND P0, PT, R3, RZ, PT ;  /* 0x000000ff0300720c */ /* 0x001fda0003f05270 */
[----:B------:R-:W-:Y:S05]  /*0240*/  @P0 BRA `(.L_x_2) ;  /* 0x0000000000500947 */ /* 0x000fea0003800000 */
[----:B------:R-:W0:Y:S01]  /*0250*/  S2UR UR9, SR_CgaCtaId ;  /* 0x00000000000979c3 */ /* 0x000e220000008800 */
[----:B------:R-:W-:Y:S01]  /*0260*/  UMOV UR4, 0x400 ;  /* 0x0000040000047882 */ /* 0x000fe20000000000 */
[----:B------:R-:W-:Y:S01]  /*0270*/  UMOV UR5, 0x1 ;  /* 0x0000000100057882 */ /* 0x000fe20000000000 */
[----:B------:R-:W-:Y:S01]  /*0280*/  UMOV UR6, 0x4 ;  /* 0x0000000400067882 */ /* 0x000fe20000000000 */
[----:B------:R-:W-:Y:S01]  /*0290*/  ELECT P0, URZ, PT ;  /* 0x00000000003f782f */ /* 0x000fe20003800000 */
[----:B------:R-:W-:-:S04]  /*02a0*/  UIADD3 UR6, -UR6, 0x100000, URZ ;  /* 0x0010000006067890 */ /* 0x000fc8000fffe13f */
[----:B------:R-:W-:Y:S02]  /*02b0*/  USHF.L.U32 UR7, UR6, 0xb, URZ ;  /* 0x0000000b06077899 */ /* 0x000fe4000800063f */
[----:B------:R-:W-:Y:S02]  /*02c0*/  USHF.L.U32 UR6, UR6, 0x1, URZ ;  /* 0x0000000106067899 */ /* 0x000fe4000800063f */
[----:B0-----:R-:W-:Y:S02]  /*02d0*/  ULEA UR9, UR9, UR4, 0x18 ;  /* 0x0000000409097291 */ /* 0x001fe4000f8ec03f */
[----:B------:R-:W-:-:S04]  /*02e0*/  UIADD3 UR4, -UR5, 0x100000, URZ ;  /* 0x0010000005047890 */ /* 0x000fc8000fffe13f */
[----:B------:R-:W-:Y:S02]  /*02f0*/  USHF.L.U32 UR5, UR4, 0xb, URZ ;  /* 0x0000000b04057899 */ /* 0x000fe4000800063f */
[----:B------:R-:W-:Y:S01]  /*0300*/  USHF.L.U32 UR4, UR4, 0x1, URZ ;  /* 0x0000000104047899 */ /* 0x000fe2000800063f */
[----:B------:R-:W0:Y:S11]  /*0310*/  FENCE.VIEW.ASYNC.S ;  /* 0x00000000000073c6 */ /* 0x000e360000000000 */
[----:B0-----:R0:W1:Y:S01]  /*0320*/  SYNCS.EXCH.64 URZ, [UR9], UR4 ;  /* 0x00000004093f75b2 */ /* 0x0010620008000100 */
[----:B------:R0:W2:Y:S01]  /*0330*/  SYNCS.EXCH.64 URZ, [UR9+0x18], UR6 ;  /* 0x00001806093f75b2 */ /* 0x0000a20008000100 */
[----:B------:R0:W3:Y:S01]  /*0340*/  SYNCS.EXCH.64 URZ, [UR9+0x8], UR4 ;  /* 0x00000804093f75b2 */ /* 0x0000e20008000100 */
[----:B------:R0:W4:Y:S01]  /*0350*/  SYNCS.EXCH.64 URZ, [UR9+0x20], UR6 ;  /* 0x00002006093f75b2 */ /* 0x0001220008000100 */
[----:B------:R0:W0:Y:S01]  /*0360*/  SYNCS.EXCH.64 URZ, [UR9+0x10], UR4 ;  /* 0x00001004093f75b2 */ /* 0x0000220008000100 */
[----:B------:R0:W0:Y:S01]  /*0370*/  SYNCS.EXCH.64 URZ, [UR9+0x28], UR6 ;  /* 0x00002806093f75b2 */ /* 0x0000220008000100 */
[----:B------:R-:W-:Y:S01]  /*0380*/  NOP ;  /* 0x0000000000007918 */ /* 0x000fe20000000000 */
.L_x_2:
[----:B------:R-:W-:Y:S01]  /*0390*/  SHF.R.S32.HI R2, RZ, 0x1f, R4 ;  /* 0x0000001fff027819 */ /* 0x000fe20000011404 */
[----:B------:R-:W5:Y:S01]  /*03a0*/  SHFL.IDX PT, R0, R0, RZ, 0x1f ;  /* 0x00001fff00007589 */ /* 0x000f6200000e0000 */
[----:B0-----:R-:W0:Y:S01]  /*03b0*/  S2UR UR9, SR_CTAID.X ;  /* 0x00000000000979c3 */ /* 0x001e220000002500 */
[----:B------:R-:W-:Y:S02]  /*03c0*/  ELECT P0, URZ, PT ;  /* 0x00000000003f782f */ /* 0x000fe40003800000 */
[----:B------:R-:W-:Y:S01]  /*03d0*/  LEA.HI R2, R2, R4, RZ, 0x7 ;  /* 0x0000000402027211 */ /* 0x000fe200078f38ff */
[----:B------:R-:W-:Y:S01]  /*03e0*/  ULDC UR4, c[0x0][0x150] ;  /* 0x0000540000047ab9 */ /* 0x000fe20000000800 */
[----:B------:R-:W-:Y:S01]  /*03f0*/  SHF.R.S32.HI R6, RZ, 0x1f, R3 ;  /* 0x0000001fff067819 */ /* 0x000fe20000011403 */
[----:B------:R-:W-:Y:S01]  /*0400*/  NOP ;  /* 0x0000000000007918 */ /* 0x000fe20000000000 */
[----:B------:R-:W-:Y:S01]  /*0410*/  LOP3.LUT R2, R2, 0xffffff80, RZ, 0xc0, !PT ;  /* 0xffffff8002027812 */ /* 0x000fe200078ec0ff */
[----:B------:R-:W-:Y:S01]  /*0420*/  NOP ;  /* 0x0000000000007918 */ /* 0x000fe20000000000 */
[----:B------:R-:W-:Y:S01]  /*0430*/  LEA.HI R6, R6, R3, RZ, 0x2 ;  /* 0x0000000306067211 */ /* 0x000fe200078f10ff */
[----:B------:R-:W1:Y:S02]  /*0440*/  LDC R8, c[0x0][0x144] ;  /* 0x00005100ff087b82 */ /* 0x000e640000000800 */
[----:B------:R-:W-:Y:S01]  /*0450*/  IMAD.IADD R4, R4, 0x1, -R2 ;  /* 0x0000000104047824 */ /* 0x000fe200078e0a02 */
[----:B------:R-:W-:Y:S01]  /*0460*/  LOP3.LUT R6, R6, 0x3ffffffc, RZ, 0xc0, !PT ;  /* 0x3ffffffc06067812 */ /* 0x000fe200078ec0ff */
[----:B------:R-:W2:Y:S03]  /*0470*/  S2R R2, SR_CTAID.Y ;  /* 0x0000000000027919 */ /* 0x000ea60000002600 */
[----:B------:R-:W-:Y:S01]  /*0480*/  SHF.R.S32.HI R5, RZ, 0x1f, R4 ;  /* 0x0000001fff057819 */ /* 0x000fe20000011404 */
[----:B------:R-:W-:Y:S01]  /*0490*/  IMAD.IADD R6, R3, 0x1, -R6 ;  /* 0x0000000103067824 */ /* 0x000fe200078e0a06 */
[----:B------:R-:W3:Y:S02]  /*04a0*/  LDC R11, c[0x0][0x148] ;  /* 0x00005200ff0b7b82 */ /* 0x000ee40000000800 */
[----:B------:R-:W-:-:S02]  /*04b0*/  LEA.HI R5, R5, R4, RZ, 0x3 ;  /* 0x0000000405057211 */ /* 0x000fc400078f18ff */
[----:B-----5:R-:W-:Y:S02]  /*04c0*/  ISETP.NE.OR P0, PT, R0, RZ, !P0 ;  /* 0x000000ff0000720c */ /* 0x020fe40004705670 */
[--C-:B------:R-:W-:Y:S02]  /*04d0*/  SHF.R.S32.HI R0, RZ, 0x3, R5.reuse ;  /* 0x00000003ff007819 */ /* 0x100fe40000011405 */
[----:B------:R-:W-:Y:S02]  /*04e0*/  SHF.R.S32.HI R5, RZ, 0x1f, R5 ;  /* 0x0000001fff057819 */ /* 0x000fe40000011405 */
[----:B0-----:R-:W-:Y:S02]  /*04f0*/  I2FP.F32.U32 R7, UR9 ;  /* 0x0000000900077c45 */ /* 0x001fe40008201000 */
[----:B------:R-:W-:-:S03]  /*0500*/  LEA.HI R5, R5, R0, RZ, 0x2 ;  /* 0x0000000005057211 */ /* 0x000fc600078f10ff */
[----:B------:R-:W-:Y:S01]  /*0510*/  FMUL R7, R7, UR4 ;  /* 0x0000000407077c20 */ /* 0x000fe20008400000 */
[----:B------:R-:W-:Y:S01]  /*0520*/  LOP3.LUT R5, R5, 0xfffffffc, RZ, 0xc0, !PT ;  /* 0xfffffffc05057812 */ /* 0x000fe200078ec0ff */
[----:B------:R-:W-:Y:S01]  /*0530*/  VOTEU.ALL UP0, P0 ;  /* 0x00000000003f7886 */ /* 0x000fe20000000000 */
[----:B------:R-:W-:Y:S01]  /*0540*/  ULDC UR4, c[0x0][0x154] ;  /* 0x0000550000047ab9 */ /* 0x000fe20000000800 */
[----:B------:R-:W-:Y:S02]  /*0550*/  VOTEU.ALL UP1, P0 ;  /* 0x00000000003f7886 */ /* 0x000fe40000020000 */
[----:B------:R-:W0:Y:S01]  /*0560*/  F2I.U32.TRUNC.NTZ R7, R7 ;  /* 0x0000000700077305 */ /* 0x000e22000020f000 */
[----:B------:R-:W-:Y:S01]  /*0570*/  IMAD.IADD R5, R0, 0x1, -R5 ;  /* 0x0000000100057824 */ /* 0x000fe200078e0a05 */
[----:B------:R-:W5:Y:S01]  /*0580*/  @!UP0 S2UR UR7, SR_CgaCtaId ;  /* 0x00000000000789c3 */ /* 0x000f620000008800 */
[----:B------:R-:W-:Y:S02]  /*0590*/  @!UP0 UMOV UR6, 0x400 ;  /* 0x0000040000068882 */ /* 0x000fe40000000000 */
[----:B------:R-:W-:Y:S01]  /*05a0*/  IMAD R5, R6, 0x4, R5 ;  /* 0x0000000406057824 */ /* 0x000fe200078e0205 */
[----:B--2---:R-:W-:-:S04]  /*05b0*/  I2FP.F32.U32 R9, R2 ;  /* 0x0000000200097245 */ /* 0x004fc80000201000 */
[----:B------:R-:W-:Y:S01]  /*05c0*/  LEA.HI R0, R5, R5, RZ, 0x1 ;  /* 0x0000000505007211 */ /* 0x000fe200078f08ff */
[----:B------:R-:W-:Y:S01]  /*05d0*/  FMUL R9, R9, UR4 ;  /* 0x0000000409097c20 */ /* 0x000fe20008400000 */
[----:B------:R-:W-:Y:S02]  /*05e0*/  UMOV UR4, 0x20 ;  /* 0x0000002000047882 */ /* 0x000fe40000000000 */
[----:B------:R-:W-:Y:S01]  /*05f0*/  LOP3.LUT R6, R0, 0xfffffffe, RZ, 0xc0, !PT ;  /* 0xfffffffe00067812 */ /* 0x000fe200078ec0ff */
[----:B0-----:R-:W-:Y:S01]  /*0600*/  IMAD.MOV R13, RZ, RZ, -R7 ;  /* 0x000000ffff0d7224 */ /* 0x001fe200078e0a07 */
[----:B------:R-:W-:-:S04]  /*0610*/  @!UP0 UIADD3 UR4, -UR4, 0x100000, URZ ;  /* 0x0010000004048890 */ /* 0x000fc8000fffe13f */
[----:B------:R-:W-:Y:S02]  /*0620*/  @!UP0 USHF.L.U32 UR5, UR4, 0xb, URZ ;  /* 0x0000000b04058899 */ /* 0x000fe4000800063f */
[----:B------:R-:W-:Y:S01]  /*0630*/  @!UP0 USHF.L.U32 UR4, UR4, 0x1, URZ ;  /* 0x0000000104048899 */ /* 0x000fe2000800063f */
[----:B------:R-:W0:Y:S01]  /*0640*/  F2I.U32.TRUNC.NTZ R9, R9 ;  /* 0x0000000900097305 */ /* 0x000e22000020f000 */
[----:B-1----:R-:W-:Y:S02]  /*0650*/  IMAD R0, R8, R13, UR9 ;  /* 0x0000000908007e24 */ /* 0x002fe4000f8e020d */
[C---:B------:R-:W-:Y:S02]  /*0660*/  IMAD.IADD R7, R5.reuse, 0x1, -R6 ;  /* 0x0000000105077824 */ /* 0x040fe400078e0a06 */
[----:B------:R-:W-:-:S03]  /*0670*/  IMAD.SHL.U32 R6, R5, 0x4, RZ ;  /* 0x0000000405067824 */ /* 0x000fc600078e00ff */
[----:B------:R-:W-:Y:S01]  /*0680*/  ISETP.NE.AND P2, PT, R7, R0, PT ;  /* 0x000000000700720c */ /* 0x000fe20003f45270 */
[----:B-----5:R-:W-:Y:S01]  /*0690*/  @!UP0 ULEA UR6, UR7, UR6, 0x18 ;  /* 0x0000000607068291 */ /* 0x020fe2000f8ec03f */
[----:B------:R-:W-:Y:S01]  /*06a0*/  LOP3.LUT R10, R5, 0xc, R6, 0x78, !PT ;  /* 0x0000000c050a7812 */ /* 0x000fe200078e7806 */
[----:B------:R-:W1:Y:S01]  /*06b0*/  LDC R7, c[0x0][0x140] ;  /* 0x00005000ff077b82 */ /* 0x000e620000000800 */
[----:B------:R-:W-:Y:S01]  /*06c0*/  VOTEU.ALL UP0, P0 ;  /* 0x00000000003f7886 */ /* 0x000fe20000000000 */
[----:B------:R-:W-:Y:S01]  /*06d0*/  LOP3.LUT P0, RZ, R4, 0x7, RZ, 0xc0, !PT ;  /* 0x0000000704ff7812 */ /* 0x000fe2000780c0ff */
[----:B0-----:R-:W-:Y:S01]  /*06e0*/  IMAD.MOV R12, RZ, RZ, -R9 ;  /* 0x000000ffff0c7224 */ /* 0x001fe200078e0a09 */
[----:B------:R0:W-:Y:S01]  /*06f0*/  STL [R1+0x7c], R10 ;  /* 0x00007c0a01007387 */ /* 0x0001e20000100800 */
[----:B------:R-:W-:Y:S01]  /*0700*/  IMAD.MOV.U32 R4, RZ, RZ, 0x1 ;  /* 0x00000001ff047424 */ /* 0x000fe200078e00ff */
[----:B------:R-:W-:Y:S01]  /*0710*/  ISETP.LT.U32.AND P0, PT, R10, 0x2, !P0 ;  /* 0x000000020a00780c */ /* 0x000fe20004701070 */
[----:B---3--:R-:W-:-:S03]  /*0720*/  IMAD R6, R11, R12, R2 ;  /* 0x0000000c0b067224 */ /* 0x008fc600078e0202 */
[----:B------:R-:W-:Y:S01]  /*0730*/  @P2 LEA.HI R5, R10, R10, RZ, 0x1 ;  /* 0x0000000a0a052211 */ /* 0x000fe200078f08ff */
[----:B------:R-:W2:Y:S02]  /*0740*/  FENCE.VIEW.ASYNC.S ;  /* 0x00000000000073c6 */ /* 0x000ea40000000000 */
[----:B--2---:R0:W2:Y:S01]  /*0750*/  @!UP0 SYNCS.EXCH.64 URZ, [UR6+0x40], UR4 ;  /* 0x00004004063f85b2 */ /* 0x0040a20008000100 */
[----:B------:R-:W-:-:S04]  /*0760*/  @P2 SHF.R.S32.HI R5, RZ, 0x1, R5 ;  /* 0x00000001ff052819 */ /* 0x000fc80000011405 */
[----:B------:R-:W-:Y:S02]  /*0770*/  @P2 ISETP.NE.AND P3, PT, R5, R6, PT ;  /* 0x000000060500220c */ /* 0x000fe40003f65270 */
[----:B------:R-:W-:Y:S02]  /*0780*/  SEL R5, RZ, 0x1, !P0 ;  /* 0x00000001ff057807 */ /* 0x000fe40004000000 */
[----:B------:R-:W-:Y:S02]  /*0790*/  @P2 SEL R4, RZ, 0x1, P3 ;  /* 0x00000001ff042807 */ /* 0x000fe40001800000 */
[----:B-1----:R-:W-:Y:S02]  /*07a0*/  ISETP.EQ.U32.AND P5, PT, R7, 0x1, PT ;  /* 0x000000010700780c */ /* 0x002fe40003fa2070 */
[----:B------:R-:W-:Y:S01]  /*07b0*/  LOP3.LUT R4, R4, R5, RZ, 0xc0, !PT ;  /* 0x0000000504047212 */ /* 0x000fe200078ec0ff */
[----:B------:R0:W1:Y:S01]  /*07c0*/  @!UP1 SYNCS.EXCH.64 URZ, [UR6+0x48], UR4 ;  /* 0x00004804063f95b2 */ /* 0x0000620008000100 */
[----:B------:R-:W-:-:S03]  /*07d0*/  NOP ;  /* 0x0000000000007918 */ /* 0x000fc60000000000 */
[----:B------:R0:W-:Y:S06]  /*07e0*/  STL [R1+0x78], R4 ;  /* 0x0000780401007387 */ /* 0x0001ec0000100800 */
[----:B--2---:R-:W-:Y:S05]  /*07f0*/  @!P5 BRA `(.L_x_3) ;  /* 0x000000000008d947 */ /* 0x004fea0003800000 */
[----:B-1--4-:R-:W-:Y:S01]  /*0800*/  UCGABAR_ARV ;  /* 0x00000000000079c7 */ /* 0x012fe20008000000 */
[----:B------:R-:W-:Y:S05]  /*0810*/  BRA `(.L_x_4) ;  /* 0x0000000000047947 */ /* 0x000fea0003800000 */
.L_x_3:
[----:B-1--4-:R-:W-:Y:S01]  /*0820*/  NOP ;  /* 0x0000000000007918 */ /* 0x012fe20000000000 */
.L_x_4:
[----:B------:R-:W1:Y:S01]  /*0830*/  LDC R3, c[0x0][0x65c] ;  /* 0x00019700ff037b82 */ /* 0x000e620000000800 */
[----:B0-----:R-:W-:Y:S02]  /*0840*/  IMAD.U32 R4, RZ, RZ, UR9 ;  /* 0x00000009ff047e24 */ /* 0x001fe4000f8e00ff */
[----:B------:R-:W-:Y:S01]  /*0850*/  IMAD.MOV.U32 R5, RZ, RZ, RZ ;  /* 0x000000ffff057224 */ /* 0x000fe200078e00ff */
[----:B-1----:R-:W-:-:S13]  /*0860*/  ISETP.NE.AND P4, PT, R3, 0x1, PT ;  /* 0x000000010300780c */ /* 0x002fda0003f85270 */
[----:B------:R-:W0:Y:S01]  /*0870*/  @P4 LDC R7, c[0x0][0x10] ;  /* 0x00000400ff074b82 */ /* 0x000e220000000800 */
[----:B------:R-:W-:Y:S02]  /*0880*/  @P4 IMAD.MOV.U32 R3, RZ, RZ, RZ ;  /* 0x000000ffff034224 */ /* 0x000fe400078e00ff */
[----:B------:R-:W-:-:S05]  /*0890*/  @P4 IMAD.MOV.U32 R13, RZ, RZ, RZ ;  /* 0x000000ffff0d4224 */ /* 0x000fca00078e00ff */
[----:B------:R-:W1:Y:S01]  /*08a0*/  @!P4 LDC R9, c[0x0][0xc] ;  /* 0x00000300ff09cb82 */ /* 0x000e620000000800 */
[----:B0-----:R-:W-:-:S04]  /*08b0*/  @P4 IMAD.WIDE.U32 R6, R7, UR9, R2 ;  /* 0x0000000907064c25 */ /* 0x001fc8000f8e0002 */
[----:B------:R-:W-:Y:S02]  /*08c0*/  @P4 IMAD.MOV.U32 R19, RZ, RZ, R6 ;  /* 0x000000ffff134224 */ /* 0x000fe400078e0006 */
[----:B------:R-:W-:Y:S02]  /*08d0*/  @P4 IMAD.IADD R23, R7, 0x1, R13 ;  /* 0x0000000107174824 */ /* 0x000fe400078e020d */
[----:B-1----:R-:W-:-:S04]  /*08e0*/  @!P4 IMAD.WIDE.U32 R4, R2, R9, R4 ;  /* 0x000000090204c225 */ /* 0x002fc800078e0004 */
[----:B------:R-:W-:Y:S02]  /*08f0*/  @!P4 IMAD.MOV.U32 R19, RZ, RZ, R4 ;  /* 0x000000ffff13c224 */ /* 0x000fe400078e0004 */
[----:B------:R-:W-:-:S03]  /*0900*/  @!P4 IMAD.MOV.U32 R23, RZ, RZ, R5 ;  /* 0x000000ffff17c224 */ /* 0x000fc600078e0005 */
[----:B------:R0:W-:Y:S04]  /*0910*/  STL [R1+0x84], R19 ;  /* 0x0000841301007387 */ /* 0x0001e80000100800 */
[----:B------:R0:W-:Y:S01]  /*0920*/  STL [R1+0x80], R23 ;  /* 0x0000801701007387 */ /* 0x0001e20000100800 */
[----:B------:R-:W-:Y:S05]  /*0930*/  @!P5 BRA `(.L_x_5) ;  /* 0x00000000000cd947 */ /* 0x000fea0003800000 */
[----:B------:R-:W-:Y:S01]  /*0940*/  UCGABAR_WAIT ;  /* 0x0000000000007dc7 */ /* 0x000fe20008000000 */
[----:B------:R-:W-:Y:S01]  /*0950*/  CCTL.IVALL ;  /* 0x00000000ff00798f */ /* 0x000fe20002000000 */
[----:B------:R-:W-:Y:S05]  /*0960*/  BRA `(.L_x_6) ;  /* 0x0000000000047947 */ /* 0x000fea0003800000 */
.L_x_5:
[----:B------:R-:W-:Y:S06]  /*0970*/  BAR.SYNC.DEFER_BLOCKING 0x0 ;  /* 0x0000000000007b1d */ /* 0x000fec0000010000 */
.L_x_6:
[----:B------:R-:W-:Y:S05]  /*0980*/  @!P1 BRA `(.L_x_7) ;  /* 0x000000e400449947 */ /* 0x000fea0003800000 */
[----:B------:R-:W-:-:S06]  /*0990*/  UISETP.GT.U32.AND UP0, UPT, UR10, 0x1, UPT ;  /* 0x000000010a00788c */ /* 0x000fcc000bf04070 */
[----:B------:R-:W-:-:S13]  /*09a0*/  PLOP3.LUT P0, PT, PT, PT, UP0, 0x80, 0x0 ;  /* 0x000000000000781c */ /* 0x000fda0003f0f008 */
[----:B------:R-:W-:Y:S05]  /*09b0*/  @P0 EXIT ;  /* 0x000000000000094d */ /* 0x000fea0003800000 */
[----:B------:R-:W-:Y:S01]  /*09c0*/  IMAD.MOV.U32 R6, RZ, RZ, -0x1 ;  /* 0xffffffffff067424 */ /* 0x000fe200078e00ff */
[----:B------:R-:W-:Y:S01]  /*09d0*/  ULDC.64 UR4, c[0x0][0x650] ;  /* 0x0001940000047ab9 */ /* 0x000fe20000000a00 */
[----:B------:R-:W-:Y:S01]  /*09e0*/  IMAD.MOV.U32 R5, RZ, RZ, -0x1 ;  /* 0xffffffffff057424 */ /* 0x000fe200078e00ff */
[----:B------:R-:W-:Y:S01]  /*09f0*/  ISETP.GE.U32.AND P0, PT, R19, UR4, PT ;  /* 0x0000000413007c0c */ /* 0x000fe2000bf06070 */
[----:B------:R-:W-:Y:S01]  /*0a00*/  UMOV UR22, 0xffffffff ;  /* 0xffffffff00167882 */ /* 0x000fe20000000000 */
[----:B------:R1:W-:Y:S01]  /*0a10*/  STL [R1+0x8c], R6 ;  /* 0x00008c0601007387 */ /* 0x0003e20000100800 */
[----:B------:R-:W-:Y:S02]  /*0a20*/  PRMT R4, RZ, 0x7610, R4 ;  /* 0x00007610ff047816 */ /* 0x000fe40000000004 */
[----:B------:R-:W-:Y:S01]  /*0a30*/  ISETP.GE.U32.AND.EX P0, PT, R23, UR5, PT, P0 ;  /* 0x0000000517007c0c */ /* 0x000fe2000bf06100 */
[----:B------:R1:W-:-:S12]  /*0a40*/  STL [R1+0x88], R5 ;  /* 0x0000880501007387 */ /* 0x0003d80000100800 */
[----:B-1----:R-:W-:Y:S05]  /*0a50*/  @P0 BRA `(.L_x_8) ;  /* 0x0000000400380947 */ /* 0x002fea0003800000 */
[----:B------:R-:W1:Y:S01]  /*0a60*/  LDC.64 R14, c[0x0][0x628] ;  /* 0x00018a00ff0e7b82 */ /* 0x000e620000000a00 */
[----:B------:R-:W-:Y:S02]  /*0a70*/  IMAD.MOV.U32 R4, RZ, RZ, R19 ;  /* 0x000000ffff047224 */ /* 0x000fe400078e0013 */
[----:B------:R-:W-:-:S05]  /*0a80*/  IMAD.MOV.U32 R5, RZ, RZ, R23 ;  /* 0x000000ffff057224 */ /* 0x000fca00078e0017 */
[----:B------:R-:W2:Y:S08]  /*0a90*/  LDC R10, c[0x0][0x630] ;  /* 0x00018c00ff0a7b82 */ /* 0x000eb00000000800 */
[----:B------:R-:W3:Y:S01]  /*0aa0*/  LDC.64 R16, c[0x0][0x620] ;  /* 0x00018800ff107b82 */ /* 0x000ee20000000a00 */
[----:B-1----:R-:W-:-:S04]  /*0ab0*/  ISETP.NE.U32.AND P0, PT, R14, RZ, PT ;  /* 0x000000ff0e00720c */ /* 0x002fc80003f05070 */
[----:B------:R-:W-:-:S13]  /*0ac0*/  ISETP.NE.AND.EX P0, PT, R15, RZ, PT, P0 ;  /* 0x000000ff0f00720c */ /* 0x000fda0003f05300 */
[----:B--23--:R-:W-:Y:S05]  /*0ad0*/  @!P0 BRA `(.L_x_9) ;  /* 0x0000000000288947 */ /* 0x00cfea0003800000 */
[----:B------:R-:W1:Y:S02]  /*0ae0*/  LDC R9, c[0x0][0x634] ;  /* 0x00018d00ff097b82 */ /* 0x000e640000000800 */
[----:B-1----:R-:W-:-:S05]  /*0af0*/  IADD3 R9, P0, R19, R9, RZ ;  /* 0x0000000913097210 */ /* 0x002fca0007f1e0ff */
[----:B------:R-:W-:-:S04]  /*0b00*/  IMAD.X R13, RZ, RZ, R23, P0 ;  /* 0x000000ffff0d7224 */ /* 0x000fc800000e0617 */
[----:B------:R-:W-:-:S04]  /*0b10*/  IMAD.WIDE.U32 R4, R13, R14, RZ ;  /* 0x0000000e0d047225 */ /* 0x000fc800078e00ff */
[----:B------:R-:W-:-:S04]  /*0b20*/  IMAD.WIDE.U32 R6, P0, R9, R15, R4 ;  /* 0x0000000f09067225 */ /* 0x000fc80007800004 */
[----:B------:R-:W-:-:S04]  /*0b30*/  IMAD.WIDE.U32 R4, R9, R14, RZ ;  /* 0x0000000e09047225 */ /* 0x000fc800078e00ff */
[----:B------:R-:W-:Y:S01]  /*0b40*/  IMAD.X R9, RZ, RZ, RZ, P0 ;  /* 0x000000ffff097224 */ /* 0x000fe200000e06ff */
[----:B------:R-:W-:Y:S01]  /*0b50*/  IADD3 RZ, P0, R5, R6, RZ ;  /* 0x0000000605ff7210 */ /* 0x000fe20007f1e0ff */
[----:B------:R-:W-:-:S04]  /*0b60*/  IMAD.MOV.U32 R8, RZ, RZ, R7 ;  /* 0x000000ffff087224 */ /* 0x000fc800078e0007 */
[----:B------:R-:W-:-:S08]  /*0b70*/  IMAD.WIDE.U32.X R4, R13, R15, R8, P0 ;  /* 0x0000000f0d047225 */ /* 0x000fd000000e0408 */
.L_x_9:
[----:B------:R-:W1:Y:S01]  /*0b80*/  LDC.64 R20, c[0x0][0x640] ;  /* 0x00019000ff147b82 */ /* 0x000e620000000a00 */
[-C--:B------:R-:W-:Y:S01]  /*0b90*/  SHF.R.U64 R22, R4, R10.reuse, R5 ;  /* 0x0000000a04167219 */ /* 0x080fe20000001205 */
[----:B------:R-:W-:Y:S01]  /*0ba0*/  IMAD.MOV.U32 R4, RZ, RZ, R19 ;  /* 0x000000ffff047224 */ /* 0x000fe200078e0013 */
[----:B------:R-:W-:Y:S01]  /*0bb0*/  SHF.R.U32.HI R3, RZ, R10, R5 ;  /* 0x0000000aff037219 */ /* 0x000fe20000011605 */
[----:B------:R-:W-:Y:S01]  /*0bc0*/  IMAD.MOV.U32 R5, RZ, RZ, R23 ;  /* 0x000000ffff057224 */ /* 0x000fe200078e0017 */
[----:B------:R-:W-:Y:S01]  /*0bd0*/  IADD3 R7, P0, RZ, -R22, RZ ;  /* 0x80000016ff077210 */ /* 0x000fe20007f1e0ff */
[----:B0-----:R-:W-:Y:S02]  /*0be0*/  IMAD R23, R11, R12, R2 ;  /* 0x0000000c0b177224 */ /* 0x001fe400078e0202 */
[----:B------:R-:W0:Y:S01]  /*0bf0*/  LDC R8, c[0x0][0x618] ;  /* 0x00018600ff087b82 */ /* 0x000e220000000800 */
[----:B------:R-:W-:Y:S02]  /*0c00*/  IMAD.MOV.U32 R11, RZ, RZ, 0x1 ;  /* 0x00000001ff0b7424 */ /* 0x000fe400078e00ff */
[----:B------:R-:W-:-:S02]  /*0c10*/  IMAD.X R3, RZ, RZ, ~R3, P0 ;  /* 0x000000ffff037224 */ /* 0x000fc400000e0e03 */
[----:B------:R-:W-:-:S03]  /*0c20*/  IMAD.WIDE.U32 R4, R7, R16, R4 ;  /* 0x0000001007047225 */ /* 0x000fc600078e0004 */
[----:B------:R-:W2:Y:S01]  /*0c30*/  LDC R14, c[0x0][0x608] ;  /* 0x00018200ff0e7b82 */ /* 0x000ea20000000800 */
[----:B------:R-:W-:-:S04]  /*0c40*/  IMAD R6, R3, R16, RZ ;  /* 0x0000001003067224 */ /* 0x000fc800078e02ff */
[----:B------:R-:W-:-:S03]  /*0c50*/  IMAD R3, R7, R17, R6 ;  /* 0x0000001107037224 */ /* 0x000fc600078e0206 */
[----:B------:R-:W3:Y:S01]  /*0c60*/  LDC R18, c[0x0][0x658] ;  /* 0x00019600ff127b82 */ /* 0x000ee20000000800 */
[----:B------:R-:W-:Y:S01]  /*0c70*/  IMAD.IADD R3, R5, 0x1, R3 ;  /* 0x0000000105037824 */ /* 0x000fe200078e0203 */
[----:B-1----:R-:W-:Y:S01]  /*0c80*/  ISETP.NE.U32.AND P0, PT, R20, RZ, PT ;  /* 0x000000ff1400720c */ /* 0x002fe20003f05070 */
[----:B------:R-:W-:-:S03]  /*0c90*/  IMAD.MOV.U32 R5, RZ, RZ, -0x1 ;  /* 0xffffffffff057424 */ /* 0x000fc600078e00ff */
[----:B------:R-:W-:Y:S02]  /*0ca0*/  ISETP.NE.AND.EX P0, PT, R21, RZ, PT, P0 ;  /* 0x000000ff1500720c */ /* 0x000fe40003f05300 */
[----:B------:R-:W1:Y:S01]  /*0cb0*/  LDC R13, c[0x0][0x600] ;  /* 0x00018000ff0d7b82 */ /* 0x000e620000000800 */
[-CC-:B0-----:R-:W-:Y:S02]  /*0cc0*/  SHF.R.U64 R10, R4, R8.reuse, R3.reuse ;  /* 0x00000008040a7219 */ /* 0x181fe40000001203 */
[----:B------:R-:W-:-:S05]  /*0cd0*/  SHF.R.U32.HI R3, RZ, R8, R3 ;  /* 0x00000008ff037219 */ /* 0x000fca0000011603 */
[----:B------:R-:W0:Y:S01]  /*0ce0*/  LDC R15, c[0x0][0x648] ;  /* 0x00019200ff0f7b82 */ /* 0x000e220000000800 */
[-CC-:B--2---:R-:W-:Y:S02]  /*0cf0*/  SHF.R.U64 R19, R10, R14.reuse, R3.reuse ;  /* 0x0000000e0a137219 */ /* 0x184fe40000001203 */
[----:B------:R-:W-:-:S05]  /*0d00*/  SHF.R.U32.HI R3, RZ, R14, R3 ;  /* 0x0000000eff037219 */ /* 0x000fca0000011603 */
[----:B------:R-:W2:Y:S01]  /*0d10*/  LDC R17, c[0x0][0x638] ;  /* 0x00018e00ff117b82 */ /* 0x000ea20000000800 */
[-C--:B---3--:R-:W-:Y:S02]  /*0d20*/  SHF.L.U32 R2, R5, R18.reuse, RZ ;  /* 0x0000001205027219 */ /* 0x088fe400000006ff */
[--C-:B------:R-:W-:Y:S02]  /*0d30*/  SHF.R.U64 R12, R19, R18, R3.reuse ;  /* 0x00000012130c7219 */ /* 0x100fe40000001203 */
[----:B------:R-:W-:Y:S02]  /*0d40*/  LOP3.LUT R8, RZ, R2, RZ, 0x33, !PT ;  /* 0x00000002ff087212 */ /* 0x000fe400078e33ff */
[----:B------:R-:W-:Y:S01]  /*0d50*/  SHF.R.U32.HI R3, RZ, R18, R3 ;  /* 0x00000012ff037219 */ /* 0x000fe20000011603 */
[----:B------:R-:W3:Y:S01]  /*0d60*/  LDC R16, c[0x0][0x610] ;  /* 0x00018400ff107b82 */ /* 0x000ee20000000800 */
[----:B------:R-:W-:Y:S01]  /*0d70*/  IMAD.MOV.U32 R2, RZ, RZ, R12 ;  /* 0x000000ffff027224 */ /* 0x000fe200078e000c */
[----:B------:R-:W-:Y:S06]  /*0d80*/  @!P0 BRA `(.L_x_10) ;  /* 0x0000000000288947 */ /* 0x000fec0003800000 */
[----:B------:R-:W4:Y:S02]  /*0d90*/  LDC R7, c[0x0][0x64c] ;  /* 0x00019300ff077b82 */ /* 0x000f240000000800 */
[----:B----4-:R-:W-:-:S05]  /*0da0*/  IADD3 R7, P0, R12, R7, RZ ;  /* 0x000000070c077210 */ /* 0x010fca0007f1e0ff */
        /* <DEDUP_REMOVED lines=8> */
.L_x_10:
[----:B0-----:R-:W-:Y:S01]  /*0e30*/  SHF.R.U64 R4, R2, R15, R3 ;  /* 0x0000000f02047219 */ /* 0x001fe20000001203 */
[----:B-1----:R-:W-:Y:S01]  /*0e40*/  VIADD R5, R13, 0xffffffff ;  /* 0xffffffff0d057836 */ /* 0x002fe20000000000 */
[----:B------:R-:W-:Y:S02]  /*0e50*/  SHF.L.U32 R2, R11, R18, RZ ;  /* 0x000000120b027219 */ /* 0x000fe400000006ff */
[----:B------:R-:W-:Y:S01]  /*0e60*/  LOP3.LUT R3, R19, R8, RZ, 0xc0, !PT ;  /* 0x0000000813037212 */ /* 0x000fe200078ec0ff */
[----:B------:R-:W-:Y:S01]  /*0e70*/  IMAD.MOV R6, RZ, RZ, -R4 ;  /* 0x000000ffff067224 */ /* 0x000fe200078e0a04 */
[----:B------:R-:W-:Y:S02]  /*0e80*/  SEL R0, R0, R23, !P4 ;  /* 0x0000001700007207 */ /* 0x000fe40006000000 */
[----:B------:R-:W-:Y:S01]  /*0e90*/  LOP3.LUT R5, R10, R5, RZ, 0xc0, !PT ;  /* 0x000000050a057212 */ /* 0x000fe200078ec0ff */
[----:B------:R-:W-:Y:S01]  /*0ea0*/  IMAD R3, R2, R4, R3 ;  /* 0x0000000402037224 */ /* 0x000fe200078e0203 */
[----:B------:R-:W-:Y:S01]  /*0eb0*/  R2UR UR22, R22 ;  /* 0x00000000161672ca */ /* 0x000fe200000e0000 */
[----:B--2---:R-:W-:-:S02]  /*0ec0*/  IMAD R2, R6, R17, R12 ;  /* 0x0000001106027224 */ /* 0x004fc400078e020c */
[----:B---3--:R-:W-:Y:S02]  /*0ed0*/  IMAD R0, R3, R16, R0 ;  /* 0x0000001003007224 */ /* 0x008fe400078e0200 */
[----:B------:R-:W-:Y:S02]  /*0ee0*/  IMAD R3, R2, R13, R5 ;  /* 0x0000000d02037224 */ /* 0x000fe400078e0205 */
[----:B------:R-:W-:-:S03]  /*0ef0*/  IMAD.MOV.U32 R4, RZ, RZ, 0x1 ;  /* 0x00000001ff047424 */ /* 0x000fc600078e00ff */
[----:B------:R-:W-:Y:S02]  /*0f00*/  SEL R2, R3, R0, !P4 ;  /* 0x0000000003027207 */ /* 0x000fe40006000000 */
[----:B------:R-:W-:-:S03]  /*0f10*/  SEL R0, R0, R3, !P4 ;  /* 0x0000000300007207 */ /* 0x000fc60006000000 */
[----:B------:R1:W-:Y:S04]  /*0f20*/  STL [R1+0x88], R2 ;  /* 0x0000880201007387 */ /* 0x0003e80000100800 */
[----:B------:R1:W-:Y:S02]  /*0f30*/  STL [R1+0x8c], R0 ;  /* 0x00008c0001007387 */ /* 0x0003e40000100800 */
.L_x_8:
[----:B------:R-:W-:-:S08]  /*0f40*/  NOP ;  /* 0x0000000000007918 */ /* 0x000fd00000000000 */
[----:B------:R-:W2:Y:S02]  /*0f50*/  USETMAXREG.TRY_ALLOC.CTAPOOL UP0, 0xe8 ;  /* 0x000000e8000079c8 */ /* 0x000ea40008000600 */
[----:B--2---:R-:W-:-:S13]  /*0f60*/  PLOP3.LUT P0, PT, PT, PT, UP0, 0x80, 0x0 ;  /* 0x000000000000781c */ /* 0x004fda0003f0f008 */
[----:B------:R-:W-:Y:S05]  /*0f70*/  @!P0 BRA `(.L_x_8) ;  /* 0xfffffffc00f08947 */ /* 0x000fea000383ffff */
[----:B------:R-:W-:Y:S01]  /*0f80*/  ULDC.64 UR4, c[0x0][0x598] ;  /* 0x0001660000047ab9 */ /* 0x000fe20000000a00 */
[----:B------:R-:W-:Y:S01]  /*0f90*/  ULDC.64 UR14, c[0x0][0x208] ;  /* 0x00008200000e7ab9 */ /* 0x000fe20000000a00 */
[----:B------:R-:W-:-:S04]  /*0fa0*/  ISETP.NE.U32.AND P0, PT, RZ, UR4, PT ;  /* 0x00000004ff007c0c */ /* 0x000fc8000bf05070 */
[----:B------:R-:W-:-:S13]  /*0fb0*/  ISETP.NE.AND.EX P0, PT, RZ, UR5, PT, P0 ;  /* 0x00000005ff007c0c */ /* 0x000fda000bf05300 */
[----:B------:R-:W-:Y:S05]  /*0fc0*/  @!P0 BRA `(.L_x_11) ;  /* 0x0000000000208947 */ /* 0x000fea0003800000 */
[----:B-1----:R-:W1:Y:S02]  /*0fd0*/  LDC.64 R2, c[0x0][0x598] ;  /* 0x00016600ff027b82 */ /* 0x002e640000000a00 */
[----:B-1----:R-:W2:Y:S02]  /*0fe0*/  LDG.E.64 R2, desc[UR14][R2.64] ;  /* 0x0000000e02027981 */ /* 0x002ea4000c1e1b00 */
[----:B--2---:R-:W-:-:S04]  /*0ff0*/  ISETP.NE.U32.AND P0, PT, R2, RZ, PT ;  /* 0x000000ff0200720c */ /* 0x004fc80003f05070 */
[----:B------:R-:W-:-:S13]  /*1000*/  ISETP.NE.AND.EX P0, PT, R3, RZ, PT, P0 ;  /* 0x000000ff0300720c */ /* 0x000fda0003f05300 */
[----:B------:R-:W-:Y:S05]  /*1010*/  @!P0 BRA `(.L_x_11) ;  /* 0x00000000000c8947 */ /* 0x000fea0003800000 */
[----:B------:R-:W2:Y:S02]  /*1020*/  LD.E R2, desc[UR14][R2.64] ;  /* 0x0000000e02027980 */ /* 0x000ea4000c101900 */
[----:B--2---:R-:W-:Y:S01]  /*1030*/  R2UR UR20, R2 ;  /* 0x00000000021472ca */ /* 0x004fe200000e0000 */
[----:B------:R-:W-:-:S14]  /*1040*/  BRA `(.L_x_12) ;  /* 0x0000000000247947 */ /* 0x000fdc0003800000 */
.L_x_11:
[----:B------:R-:W-:Y:S02]  /*1050*/  ULDC.64 UR4, c[0x0][0x588] ;  /* 0x0001620000047ab9 */ /* 0x000fe40000000a00 */
[----:B------:R-:W-:-:S04]  /*1060*/  ISETP.NE.U32.AND P0, PT, RZ, UR4, PT ;  /* 0x00000004ff007c0c */ /* 0x000fc8000bf05070 */
[----:B------:R-:W-:-:S13]  /*1070*/  ISETP.NE.AND.EX P0, PT, RZ, UR5, PT, P0 ;  /* 0x00000005ff007c0c */ /* 0x000fda000bf05300 */
[----:B------:R-:W-:Y:S05]  /*1080*/  @!P0 BRA `(.L_x_13) ;  /* 0x0000000000108947 */ /* 0x000fea0003800000 */
[----:B-1----:R-:W1:Y:S02]  /*1090*/  LDC.64 R2, c[0x0][0x588] ;  /* 0x00016200ff027b82 */ /* 0x002e640000000a00 */
[----:B-1----:R-:W2:Y:S02]  /*10a0*/  LDG.E R2, desc[UR14][R2.64] ;  /* 0x0000000e02027981 */ /* 0x002ea4000c1e1900 */
[----:B--2---:R-:W-:Y:S01]  /*10b0*/  R2UR UR20, R2 ;  /* 0x00000000021472ca */ /* 0x004fe200000e0000 */
[----:B------:R-:W-:-:S14]  /*10c0*/  BRA `(.L_x_12) ;  /* 0x0000000000047947 */ /* 0x000fdc0003800000 */
.L_x_13:
[----:B------:R-:W-:-:S05]  /*10d0*/  ULDC UR20, c[0x0][0x580] ;  /* 0x0001600000147ab9 */ /* 0x000fca0000000800 */
.L_x_12:
[----:B------:R-:W-:Y:S02]  /*10e0*/  ULDC.64 UR4, c[0x0][0x5a0] ;  /* 0x0001680000047ab9 */ /* 0x000fe40000000a00 */
        /* <DEDUP_REMOVED lines=11> */
.L_x_14:
        /* <DEDUP_REMOVED lines=8> */
.L_x_16:
[----:B------:R-:W-:-:S05]  /*1220*/  ULDC UR21, c[0x0][0x584] ;  /* 0x0001610000157ab9 */ /* 0x000fca0000000800 */
.L_x_15:
[----:B------:R-:W-:-:S13]  /*1230*/  LOP3.LUT P0, RZ, R4, 0xff, RZ, 0xc0, !PT ;  /* 0x000000ff04ff7812 */ /* 0x000fda000780c0ff */
[----:B------:R-:W-:Y:S05]  /*1240*/  @!P0 EXIT ;  /* 0x000000000000894d */ /* 0x000fea0003800000 */
[----:B------:R-:W-:Y:S01]  /*1250*/  ULDC UR4, c[0x0][0x28c] ;  /* 0x0000a30000047ab9 */ /* 0x000fe20000000800 */
[----:B------:R-:W-:Y:S02]  /*1260*/  ULOP3.LUT UR23, UR13, 0x1, URZ, 0xfc, !UPT ;  /* 0x000000010d177892 */ /* 0x000fe4000f8efc3f */
[----:B------:R-:W-:-:S04]  /*1270*/  UIADD3 UR4, UR4, 0x3f, URZ ;  /* 0x0000003f04047890 */ /* 0x000fc8000fffe03f */
[----:B------:R-:W-:-:S04]  /*1280*/  USHF.R.S32.HI UR5, URZ, 0x1f, UR4 ;  /* 0x0000001f3f057899 */ /* 0x000fc80008011404 */
[----:B------:R-:W-:-:S03]  /*1290*/  ULEA.HI UR5, UR5, UR4, URZ, 0x6 ;  /* 0x0000000405057291 */ /* 0x000fc6000f8f303f */
[----:B------:R-:W-:Y:S01]  /*12a0*/  UMOV UR4, URZ ;  /* 0x0000003f00047c82 */ /* 0x000fe20008000000 */
[----:B------:R-:W-:-:S03]  /*12b0*/  USHF.R.S32.HI UR9, URZ, 0x6, UR5 ;  /* 0x000000063f097899 */ /* 0x000fc60008011405 */
[----:B------:R-:W-:-:S09]  /*12c0*/  UMOV UR5, URZ ;  /* 0x0000003f00057c82 */ /* 0x000fd20008000000 */
.L_x_299:
[----:B-1----:R-:W1:Y:S01]  /*12d0*/  S2R R0, SR_TID.X ;  /* 0x0000000000007919 */ /* 0x002e620000002100 */
[----:B--2---:R-:W2:Y:S01]  /*12e0*/  S2UR UR17, SR_CgaCtaId ;  /* 0x00000000001179c3 */ /* 0x004ea20000008800 */
[----:B------:R-:W-:Y:S01]  /*12f0*/  UMOV UR16, 0x400 ;  /* 0x0000040000107882 */ /* 0x000fe20000000000 */
[----:B------:R-:W-:Y:S01]  /*1300*/  UMOV UR6, URZ ;  /* 0x0000003f00067c82 */ /* 0x000fe20008000000 */
[----:B------:R-:W-:Y:S01]  /*1310*/  STL [R1+0x74], RZ ;  /* 0x000074ff01007387 */ /* 0x000fe20000100800 */
[----:B------:R-:W-:Y:S01]  /*1320*/  UMOV UR7, URZ ;  /* 0x0000003f00077c82 */ /* 0x000fe20008000000 */
[----:B------:R-:W-:Y:S01]  /*1330*/  UMOV UR8, URZ ;  /* 0x0000003f00087c82 */ /* 0x000fe20008000000 */
[----:B------:R-:W-:Y:S01]  /*1340*/  CS2R R4, SRZ ;  /* 0x0000000000047805 */ /* 0x000fe2000001ff00 */
[----:B------:R-:W-:Y:S01]  /*1350*/  STL [R1+0x70], RZ ;  /* 0x000070ff01007387 */ /* 0x000fe20000100800 */
[----:B---3--:R-:W3:Y:S01]  /*1360*/  LDC R2, c[0x0][0x28c] ;  /* 0x0000a300ff027b82 */ /* 0x008ee20000000800 */
[----:B------:R-:W-:-:S02]  /*1370*/  CS2R R6, SRZ ;  /* 0x0000000000067805 */ /* 0x000fc4000001ff00 */
[----:B------:R-:W-:Y:S01]  /*1380*/  CS2R R8, SRZ ;  /* 0x0000000000087805 */ /* 0x000fe2000001ff00 */
[----:B------:R-:W-:Y:S01]  /*1390*/  STL [R1+0x6c], RZ ;  /* 0x00006cff01007387 */ /* 0x000fe20000100800 */
[----:B------:R-:W-:Y:S02]  /*13a0*/  CS2R R10, SRZ ;  /* 0x00000000000a7805 */ /* 0x000fe4000001ff00 */
[----:B------:R-:W-:Y:S02]  /*13b0*/  CS2R R12, SRZ ;  /* 0x00000000000c7805 */ /* 0x000fe4000001ff00 */
[----:B------:R-:W-:Y:S01]  /*13c0*/  CS2R R14, SRZ ;  /* 0x00000000000e7805 */ /* 0x000fe2000001ff00 */
[----:B------:R-:W-:Y:S01]  /*13d0*/  STL [R1+0x68], RZ ;  /* 0x000068ff01007387 */ /* 0x000fe20000100800 */
[----:B------:R-:W-:Y:S02]  /*13e0*/  CS2R R16, SRZ ;  /* 0x0000000000107805 */ /* 0x000fe4000001ff00 */
[----:B0-----:R-:W-:-:S02]  /*13f0*/  CS2R R18, SRZ ;  /* 0x0000000000127805 */ /* 0x001fc4000001ff00 */
[----:B------:R-:W-:Y:S01]  /*1400*/  CS2R R20, SRZ ;  /* 0x0000000000147805 */ /* 0x000fe2000001ff00 */
[----:B------:R-:W-:Y:S01]  /*1410*/  STL [R1+0x64], RZ ;  /* 0x000064ff01007387 */ /* 0x000fe20000100800 */
[----:B------:R-:W-:Y:S02]  /*1420*/  CS2R R22, SRZ ;  /* 0x0000000000167805 */ /* 0x000fe4000001ff00 */
[----:B------:R-:W-:Y:S02]  /*1430*/  CS2R R152, SRZ ;  /* 0x0000000000987805 */ /* 0x000fe4000001ff00 */
[----:B------:R-:W-:Y:S01]  /*1440*/  CS2R R154, SRZ ;  /* 0x00000000009a7805 */ /* 0x000fe2000001ff00 */
[----:B------:R-:W-:Y:S01]  /*1450*/  STL [R1+0x60], RZ ;  /* 0x000060ff01007387 */ /* 0x000fe20000100800 */
[----:B------:R-:W-:Y:S02]  /*1460*/  CS2R R156, SRZ ;  /* 0x00000000009c7805 */ /* 0x000fe4000001ff00 */
[----:B------:R-:W-:-:S02]  /*1470*/  CS2R R158, SRZ ;  /* 0x00000000009e7805 */ /* 0x000fc4000001ff00 */
[----:B------:R-:W-:Y:S01]  /*1480*/  CS2R R160, SRZ ;  /* 0x0000000000a07805 */ /* 0x000fe2000001ff00 */
[----:B------:R-:W-:Y:S01]  /*1490*/  STL [R1+0x5c], RZ ;  /* 0x00005cff01007387 */ /* 0x000fe20000100800 */
[----:B------:R-:W-:Y:S02]  /*14a0*/  CS2R R162, SRZ ;  /* 0x0000000000a27805 */ /* 0x000fe4000001ff00 */
[----:B------:R-:W-:Y:S02]  /*14b0*/  CS2R R164, SRZ ;  /* 0x0000000000a47805 */ /* 0x000fe4000001ff00 */
[----:B------:R-:W-:Y:S02]  /*14c0*/  CS2R R166, SRZ ;  /* 0x0000000000a67805 */ /* 0x000fe4000001ff00 */
[----:B-1----:R-:W-:Y:S01]  /*14d0*/  LOP3.LUT R0, R0, 0x80, RZ, 0xc0, !PT ;  /* 0x0000008000007812 */ /* 0x002fe200078ec0ff */
[----:B------:R-:W-:Y:S01]  /*14e0*/  STL [R1+0x58], RZ ;  /* 0x000058ff01007387 */ /* 0x000fe20000100800 */
[----:B---3--:R-:W-:-:S02]  /*14f0*/  ISETP.GE.AND P0, PT, R2, 0x1, PT ;  /* 0x000000010200780c */ /* 0x008fc40003f06270 */
[----:B------:R-:W-:Y:S02]  /*1500*/  CS2R R2, SRZ ;  /* 0x0000000000027805 */ /* 0x000fe4000001ff00 */
[----:B------:R-:W-:Y:S01]  /*1510*/  SHF.R.U32.HI R0, RZ, 0x7, R0 ;  /* 0x00000007ff007819 */ /* 0x000fe20000011600 */
[----:B------:R-:W-:Y:S01]  /*1520*/  STL [R1+0x54], RZ ;  /* 0x000054ff01007387 */ /* 0x000fe20000100800 */
[----:B------:R-:W-:Y:S02]  /*1530*/  CS2R R168, SRZ ;  /* 0x0000000000a87805 */ /* 0x000fe4000001ff00 */
[----:B------:R-:W-:Y:S02]  /*1540*/  CS2R R170, SRZ ;  /* 0x0000000000aa7805 */ /* 0x000fe4000001ff00 */
[----:B------:R-:W-:Y:S01]  /*1550*/  CS2R R172, SRZ ;  /* 0x0000000000ac7805 */ /* 0x000fe2000001ff00 */
[----:B------:R-:W-:Y:S01]  /*1560*/  STL [R1+0x50], RZ ;  /* 0x000050ff01007387 */ /* 0x000fe20000100800 */
[----:B------:R-:W-:-:S02]  /*1570*/  CS2R R174, SRZ ;  /* 0x0000000000ae7805 */ /* 0x000fc4000001ff00 */
[----:B------:R-:W-:Y:S02]  /*1580*/  CS2R R176, SRZ ;  /* 0x0000000000b07805 */ /* 0x000fe4000001ff00 */
[----:B------:R-:W-:Y:S01]  /*1590*/  CS2R R178, SRZ ;  /* 0x0000000000b27805 */ /* 0x000fe2000001ff00 */
[----:B------:R-:W0:Y:S01]  /*15a0*/  SHFL.IDX PT, R0, R0, RZ, 0x1f ;  /* 0x00001fff00007589 */ /* 0x000e2200000e0000 */
[----:B------:R-:W-:Y:S02]  /*15b0*/  CS2R R180, SRZ ;  /* 0x0000000000b47805 */ /* 0x000fe4000001ff00 */
[----:B------:R-:W-:Y:S02]  /*15c0*/  CS2R R182, SRZ ;  /* 0x0000000000b67805 */ /* 0x000fe4000001ff00 */
[----:B------:R-:W-:Y:S01]  /*15d0*/  CS2R R184, SRZ ;  /* 0x0000000000b87805 */ /* 0x000fe2000001ff00 */
[----:B------:R1:W-:Y:S01]  /*15e0*/  STL [R1+0x4c], RZ ;  /* 0x00004cff01007387 */ /* 0x0003e20000100800 */
[----:B------:R-:W-:-:S02]  /*15f0*/  CS2R R186, SRZ ;  /* 0x0000000000ba7805 */ /* 0x000fc4000001ff00 */
[----:B------:R-:W-:Y:S02]  /*1600*/  CS2R R188, SRZ ;  /* 0x0000000000bc7805 */ /* 0x000fe4000001ff00 */
[----:B------:R-:W-:Y:S01]  /*1610*/  CS2R R190, SRZ ;  /* 0x0000000000be7805 */ /* 0x000fe2000001ff00 */
[----:B------:R1:W-:Y:S01]  /*1620*/  STL [R1+0x48], RZ ;  /* 0x000048ff01007387 */ /* 0x0003e20000100800 */
        /* <DEDUP_REMOVED lines=14> */
[----:B------:R-:W-:Y:S02]  /*1710*/  CS2R R214, SRZ ;  /* 0x0000000000d67805 */ /* 0x000fe4000001ff00 */
[----:B0-----:R-:W-:Y:S01]  /*1720*/  R2UR UR11, R0 ;  /* 0x00000000000b72ca */ /* 0x001fe200000e0000 */
[----:B------:R1:W-:Y:S01]  /*1730*/  STL [R1+0x38], RZ ;  /* 0x000038ff01007387 */ /* 0x0003e20000100800 */
[----:B------:R-:W-:Y:S01]  /*1740*/  IMAD.MOV.U32 R0, RZ, RZ, RZ ;  /* 0x000000ffff007224 */ /* 0x000fe200078e00ff */
[----:B------:R-:W-:Y:S02]  /*1750*/  CS2R R216, SRZ ;  /* 0x0000000000d87805 */ /* 0x000fe4000001ff00 */
[----:B------:R-:W-:Y:S01]  /*1760*/  CS2R R218, SRZ ;  /* 0x0000000000da7805 */ /* 0x000fe2000001ff00 */
[----:B------:R1:W-:Y:S01]  /*1770*/  STL [R1+0x34], RZ ;  /* 0x000034ff01007387 */ /* 0x0003e20000100800 */
[----:B------:R-:W-:-:S02]  /*1780*/  CS2R R220, SRZ ;  /* 0x0000000000dc7805 */ /* 0x000fc4000001ff00 */
[----:B------:R-:W-:Y:S02]  /*1790*/  CS2R R222, SRZ ;  /* 0x0000000000de7805 */ /* 0x000fe4000001ff00 */
[----:B------:R-:W-:Y:S01]  /*17a0*/  CS2R R224, SRZ ;  /* 0x0000000000e07805 */ /* 0x000fe2000001ff00 */
[----:B------:R1:W-:Y:S01]  /*17b0*/  STL [R1+0x30], RZ ;  /* 0x000030ff01007387 */ /* 0x0003e20000100800 */
[----:B------:R-:W-:Y:S01]  /*17c0*/  IMAD.MOV.U32 R226, RZ, RZ, RZ ;  /* 0x000000ffffe27224 */ /* 0x000fe200078e00ff */
[----:B------:R-:W-:Y:S01]  /*17d0*/  CS2R R88, SRZ ;  /* 0x0000000000587805 */ /* 0x000fe2000001ff00 */
[----:B------:R-:W-:Y:S01]  /*17e0*/  IMAD.U32 R227, RZ, RZ, UR4 ;  /* 0x00000004ffe37e24 */ /* 0x000fe2000f8e00ff */
[----:B------:R1:W-:Y:S01]  /*17f0*/  STL [R1+0x2c], RZ ;  /* 0x00002cff01007387 */ /* 0x0003e20000100800 */
[----:B------:R-:W-:Y:S01]  /*1800*/  ULEA.HI UR10, UR11, UR11, URZ, 0x1 ;  /* 0x0000000b0b0a7291 */ /* 0x000fe2000f8f083f */
[----:B------:R-:W-:Y:S02]  /*1810*/  CS2R R90, SRZ ;  /* 0x00000000005a7805 */ /* 0x000fe4000001ff00 */
[----:B------:R-:W-:Y:S01]  /*1820*/  CS2R R92, SRZ ;  /* 0x00000000005c7805 */ /* 0x000fe2000001ff00 */
[----:B------:R1:W-:Y:S01]  /*1830*/  STL [R1+0x28], RZ ;  /* 0x000028ff01007387 */ /* 0x0003e20000100800 */
[----:B------:R-:W-:Y:S01]  /*1840*/  ULOP3.LUT UR12, UR10, 0xffffe, URZ, 0xc0, !UPT ;  /* 0x000ffffe0a0c7892 */ /* 0x000fe2000f8ec03f */
[----:B------:R-:W-:Y:S01]  /*1850*/  CS2R R94, SRZ ;  /* 0x00000000005e7805 */ /* 0x000fe2000001ff00 */
[----:B--2---:R-:W-:Y:S01]  /*1860*/  ULEA UR10, UR17, UR16, 0x18 ;  /* 0x00000010110a7291 */ /* 0x004fe2000f8ec03f */
[----:B------:R1:W-:Y:S01]  /*1870*/  STL [R1+0x24], RZ ;  /* 0x000024ff01007387 */ /* 0x0003e20000100800 */
[----:B------:R-:W-:Y:S01]  /*1880*/  UIADD3 UR12, UR11, -UR12, URZ ;  /* 0x8000000c0b0c7290 */ /* 0x000fe2000fffe03f */
[----:B------:R-:W-:-:S02]  /*1890*/  CS2R R96, SRZ ;  /* 0x0000000000607805 */ /* 0x000fc4000001ff00 */
[----:B------:R-:W-:Y:S01]  /*18a0*/  CS2R R98, SRZ ;  /* 0x0000000000627805 */ /* 0x000fe2000001ff00 */
[----:B------:R1:W-:Y:S01]  /*18b0*/  STL [R1+0x20], RZ ;  /* 0x000020ff01007387 */ /* 0x0003e20000100800 */
[----:B------:R-:W-:Y:S01]  /*18c0*/  ULEA UR12, UR12, UR10, 0xc ;  /* 0x0000000a0c0c7291 */ /* 0x000fe2000f8e603f */
[----:B------:R-:W-:Y:S02]  /*18d0*/  CS2R R100, SRZ ;  /* 0x0000000000647805 */ /* 0x000fe4000001ff00 */
[----:B------:R-:W-:Y:S01]  /*18e0*/  CS2R R102, SRZ ;  /* 0x0000000000667805 */ /* 0x000fe2000001ff00 */
[----:B------:R1:W-:Y:S01]  /*18f0*/  STL [R1+0x1c], RZ ;  /* 0x00001cff01007387 */ /* 0x0003e20000100800 */
[----:B------:R-:W-:Y:S01]  /*1900*/  UIADD3 UR12, UR12, 0x100, URZ ;  /* 0x000001000c0c7890 */ /* 0x000fe2000fffe03f */
[----:B------:R-:W-:Y:S02]  /*1910*/  CS2R R104, SRZ ;  /* 0x0000000000687805 */ /* 0x000fe4000001ff00 */
[----:B------:R-:W-:Y:S01]  /*1920*/  CS2R R106, SRZ ;  /* 0x00000000006a7805 */ /* 0x000fe2000001ff00 */
[----:B------:R1:W-:Y:S01]  /*1930*/  STL [R1+0x18], RZ ;  /* 0x000018ff01007387 */ /* 0x0003e20000100800 */
[----:B------:R-:W-:Y:S01]  /*1940*/  USHF.R.U32.HI UR11, URZ, 0x4, UR12 ;  /* 0x000000043f0b7899 */ /* 0x000fe2000801160c */
[----:B------:R-:W-:-:S02]  /*1950*/  CS2R R108, SRZ ;  /* 0x00000000006c7805 */ /* 0x000fc4000001ff00 */
[----:B------:R-:W-:Y:S01]  /*1960*/  CS2R R110, SRZ ;  /* 0x00000000006e7805 */ /* 0x000fe2000001ff00 */
[----:B------:R1:W-:Y:S01]  /*1970*/  STL [R1+0x14], RZ ;  /* 0x000014ff01007387 */ /* 0x0003e20000100800 */
[----:B------:R-:W-:Y:S01]  /*1980*/  ULOP3.LUT UR11, UR11, 0x3fff, URZ, 0xc0, !UPT ;  /* 0x00003fff0b0b7892 */ /* 0x000fe2000f8ec03f */
[----:B------:R-:W-:Y:S01]  /*1990*/  CS2R R112, SRZ ;  /* 0x0000000000707805 */ /* 0x000fe2000001ff00 */
[----:B------:R-:W-:Y:S01]  /*19a0*/  UMOV UR12, UR5 ;  /* 0x00000005000c7c82 */ /* 0x000fe20008000000 */
        /* <DEDUP_REMOVED lines=16> */
[----:B------:R1:W-:Y:S01]  /*1ab0*/  STL [R1], RZ ;  /* 0x000000ff01007387 */ /* 0x0003e20000100800 */
[----:B------:R-:W-:Y:S02]  /*1ac0*/  CS2R R138, SRZ ;  /* 0x00000000008a7805 */ /* 0x000fe4000001ff00 */
[----:B------:R-:W-:Y:S02]  /*1ad0*/  CS2R R140, SRZ ;  /* 0x00000000008c7805 */ /* 0x000fe4000001ff00 */
[----:B------:R-:W-:Y:S02]  /*1ae0*/  CS2R R142, SRZ ;  /* 0x00000000008e7805 */ /* 0x000fe4000001ff00 */
[----:B------:R-:W-:-:S02]  /*1af0*/  CS2R R144, SRZ ;  /* 0x0000000000907805 */ /* 0x000fc4000001ff00 */
[----:B------:R-:W-:Y:S02]  /*1b00*/  CS2R R146, SRZ ;  /* 0x0000000000927805 */ /* 0x000fe4000001ff00 */
[----:B------:R-:W-:Y:S02]  /*1b10*/  CS2R R148, SRZ ;  /* 0x0000000000947805 */ /* 0x000fe4000001ff00 */
[----:B------:R-:W-:Y:S02]  /*1b20*/  CS2R R150, SRZ ;  /* 0x0000000000967805 */ /* 0x000fe4000001ff00 */
[----:B------:R-:W-:Y:S02]  /*1b30*/  CS2R R24, SRZ ;  /* 0x0000000000187805 */ /* 0x000fe4000001ff00 */
[----:B----4-:R-:W-:Y:S02]  /*1b40*/  CS2R R26, SRZ ;  /* 0x00000000001a7805 */ /* 0x010fe4000001ff00 */
[----:B------:R-:W-:-:S02]  /*1b50*/  CS2R R28, SRZ ;  /* 0x00000000001c7805 */ /* 0x000fc4000001ff00 */
[----:B------:R-:W-:Y:S02]  /*1b60*/  CS2R R30, SRZ ;  /* 0x00000000001e7805 */ /* 0x000fe4000001ff00 */
[----:B------:R-:W-:Y:S02]  /*1b70*/  CS2R R32, SRZ ;  /* 0x0000000000207805 */ /* 0x000fe4000001ff00 */
        /* <DEDUP_REMOVED lines=26> */
[----:B------:R-:W-:Y:S01]  /*1d20*/  CS2R R86, SRZ ;  /* 0x0000000000567805 */ /* 0x000fe2000001ff00 */
[----:B-1----:R-:W-:Y:S06]  /*1d30*/  @!P0 BRA `(.L_x_17) ;  /* 0x0000001000888947 */ /* 0x002fec0003800000 */
[----:B------:R-:W-:-:S06]  /*1d40*/  UISETP.NE.AND UP0, UPT, UR23, 0x3, UPT ;  /* 0x000000031700788c */ /* 0x000fcc000bf05270 */
[----:B------:R-:W-:-:S13]  /*1d50*/  PLOP3.LUT P1, PT, PT, PT, UP0, 0x80, 0x0 ;  /* 0x000000000000781c */ /* 0x000fda0003f2f008 */
[----:B------:R-:W-:Y:S05]  /*1d60*/  @!P1 BRA `(.L_x_18) ;  /* 0x0000000000049947 */ /* 0x000fea0003800000 */
[----:B------:R-:W-:Y:S01]  /*1d70*/  BPT.TRAP 0x1 ;  /* 0x000000040000795c */ /* 0x000fe20000300000 */
.L_x_18:
[----:B------:R-:W-:Y:S01]  /*1d80*/  ULEA UR6, UR5, UR10, 0x3 ;  /* 0x0000000a05067291 */ /* 0x000fe2000f8e183f */
[----:B------:R-:W-:-:S05]  /*1d90*/  IMAD.U32 R0, RZ, RZ, UR4 ;  /* 0x00000004ff007e24 */ /* 0x000fca000f8e00ff */
[----:B------:R-:W-:-:S04]  /*1da0*/  SHF.L.U32 R0, R0, 0x1f, RZ ;  /* 0x0000001f00007819 */ /* 0x000fc800000006ff */
[----:B------:R0:W1:Y:S01]  /*1db0*/  SYNCS.PHASECHK.TRANS64.TRYWAIT P0, [UR6], R0 ;  /* 0x00000000ff0075a7 */ /* 0x0000620008000146 */
[----:B------:R-:W-:Y:S05]  /*1dc0*/  @!P1 BRA `(.L_x_19) ;  /* 0x0000000000049947 */ /* 0x000fea0003800000 */
[----:B------:R-:W-:Y:S01]  /*1dd0*/  BPT.TRAP 0x1 ;  /* 0x000000040000795c */ /* 0x000fe20000300000 */
.L_x_19:
[----:B-1----:R-:W-:Y:S05]  /*1de0*/  @P0 BRA `(.L_x_20) ;  /* 0x0000000000080947 */ /* 0x002fea0003800000 */
[----:B------:R-:W1:Y:S02]  /*1df0*/  SYNCS.PHASECHK.TRANS64.TRYWAIT P0, [UR6], R0 ;  /* 0x00000000ff0075a7 */ /* 0x000e640008000146 */
[----:B-1----:R-:W-:Y:S05]  /*1e00*/  @!P0 BRA `(.L_x_21) ;  /* 0x000000e400988947 */ /* 0x002fea0003800000 */
.L_x_20:
[----:B------:R-:W-:Y:S01]  /*1e10*/  UIADD3 UR6, UR10, 0xc100, URZ ;  /* 0x0000c1000a067890 */ /* 0x000fe2000fffe03f */
[----:B------:R-:W-:Y:S01]  /*1e20*/  WARPGROUP.ARRIVE ;  /* 0x00000000000079c5 */ /* 0x000fe20000000000 */
[----:B------:R-:W-:Y:S01]  /*1e30*/  ULOP3.LUT UR7, UR11, 0x10000, URZ, 0xfc, !UPT ;  /* 0x000100000b077892 */ /* 0x000fe2000f8efc3f */
[----:B------:R2:W-:Y:S01]  /*1e40*/  STL [R1+0x74], RZ ;  /* 0x000074ff01007387 */ /* 0x0005e20000100800 */
[----:B------:R-:W-:Y:S01]  /*1e50*/  USHF.R.U32.HI UR6, URZ, 0x4, UR6 ;  /* 0x000000043f067899 */ /* 0x000fe20008011606 */
[----:B01----:R-:W-:Y:S01]  /*1e60*/  IMAD.MOV.U32 R0, RZ, RZ, RZ ;  /* 0x000000ffff007224 */ /* 0x003fe200078e00ff */
[----:B------:R-:W-:Y:S01]  /*1e70*/  ULEA UR7, UR5, UR7, 0xa ;  /* 0x0000000705077291 */ /* 0x000fe2000f8e503f */
[----:B------:R2:W-:Y:S01]  /*1e80*/  STL [R1+0x70], RZ ;  /* 0x000070ff01007387 */ /* 0x0005e20000100800 */
[----:B------:R-:W-:Y:S01]  /*1e90*/  ULOP3.LUT UR6, UR6, 0x3fff, URZ, 0xc0, !UPT ;  /* 0x00003fff06067892 */ /* 0x000fe2000f8ec03f */
[----:B------:R-:W-:Y:S01]  /*1ea0*/  CS2R R2, SRZ ;  /* 0x0000000000027805 */ /* 0x000fe2000001ff00 */
[----:B------:R-:W-:Y:S01]  /*1eb0*/  UMOV UR17, 0x80000020 ;  /* 0x8000002000117882 */ /* 0x000fe20000000000 */
[----:B------:R-:W-:Y:S01]  /*1ec0*/  UMOV UR19, 0x80000020 ;  /* 0x8000002000137882 */ /* 0x000fe20000000000 */
[----:B------:R-:W-:Y:S01]  /*1ed0*/  ULOP3.LUT UR6, UR6, 0x10000, URZ, 0xfc, !UPT ;  /* 0x0001000006067892 */ /* 0x000fe2000f8efc3f */
[----:B------:R2:W-:Y:S01]  /*1ee0*/  STL [R1+0x6c], RZ ;  /* 0x00006cff01007387 */ /* 0x0005e20000100800 */
[----:B------:R-:W-:Y:S01]  /*1ef0*/  UMOV UR16, UR7 ;  /* 0x0000000700107c82 */ /* 0x000fe20008000000 */
[----:B------:R-:W-:Y:S01]  /*1f00*/  CS2R R4, SRZ ;  /* 0x0000000000047805 */ /* 0x000fe2000001ff00 */
[----:B------:R-:W-:Y:S01]  /*1f10*/  ULEA UR8, UR5, UR6, 0x9 ;  /* 0x0000000605087291 */ /* 0x000fe2000f8e483f */
[----:B------:R2:W-:Y:S01]  /*1f20*/  STL [R1+0x68], RZ ;  /* 0x000068ff01007387 */ /* 0x0005e20000100800 */
[----:B------:R-:W-:Y:S01]  /*1f30*/  CS2R R6, SRZ ;  /* 0x0000000000067805 */ /* 0x000fe2000001ff00 */
[----:B------:R-:W-:Y:S01]  /*1f40*/  UMOV UR6, 0x2 ;  /* 0x0000000200067882 */ /* 0x000fe20000000000 */
[----:B------:R-:W-:Y:S01]  /*1f50*/  CS2R R8, SRZ ;  /* 0x0000000000087805 */ /* 0x000fe2000001ff00 */
[----:B------:R2:W-:Y:S01]  /*1f60*/  STL [R1+0x64], RZ ;  /* 0x000064ff01007387 */ /* 0x0005e20000100800 */
[----:B------:R-:W-:Y:S01]  /*1f70*/  CS2R R10, SRZ ;  /* 0x00000000000a7805 */ /* 0x000fe2000001ff00 */
[----:B------:R-:W-:Y:S01]  /*1f80*/  UMOV UR18, UR8 ;  /* 0x0000000800127c82 */ /* 0x000fe20008000000 */
[----:B------:R-:W-:Y:S01]  /*1f90*/  CS2R R12, SRZ ;  /* 0x00000000000c7805 */ /* 0x000fe2000001ff00 */
[----:B------:R-:W-:Y:S01]  /*1fa0*/  QGMMA.64x128x32.F32.E4M3.E4M3 R88, gdesc[UR16], RZ, !UPT ;  /* 0x01e00000105879f3 */ /* 0x000fe2000c7008ff */
[----:B------:R-:W-:Y:S01]  /*1fb0*/  UIADD3 UR16, UR7, 0x200, URZ ;  /* 0x0000020007107890 */ /* 0x000fe2000fffe03f */
[----:B------:R2:W-:Y:S01]  /*1fc0*/  STL [R1+0x60], RZ ;  /* 0x000060ff01007387 */ /* 0x0005e20000100800 */
[----:B------:R-:W-:Y:S01]  /*1fd0*/  UMOV UR17, 0x80000020 ;  /* 0x8000002000117882 */ /* 0x000fe20000000000 */
[----:B------:R-:W-:-:S02]  /*1fe0*/  CS2R R14, SRZ ;  /* 0x00000000000e7805 */ /* 0x000fc4000001ff00 */
[----:B------:R-:W-:Y:S01]  /*1ff0*/  CS2R R16, SRZ ;  /* 0x0000000000107805 */ /* 0x000fe2000001ff00 */
[----:B------:R2:W-:Y:S01]  /*2000*/  STL [R1+0x5c], RZ ;  /* 0x00005cff01007387 */ /* 0x0005e20000100800 */
[----:B------:R-:W-:Y:S02]  /*2010*/  CS2R R18, SRZ ;  /* 0x0000000000127805 */ /* 0x000fe4000001ff00 */
[----:B------:R-:W-:Y:S02]  /*2020*/  CS2R R20, SRZ ;  /* 0x0000000000147805 */ /* 0x000fe4000001ff00 */
[----:B------:R-:W-:Y:S01]  /*2030*/  CS2R R22, SRZ ;  /* 0x0000000000167805 */ /* 0x000fe2000001ff00 */
[----:B------:R2:W-:Y:S01]  /*2040*/  STL [R1+0x58], RZ ;  /* 0x000058ff01007387 */ /* 0x0005e20000100800 */
[----:B------:R-:W-:Y:S01]  /*2050*/  CS2R R152, SRZ ;  /* 0x0000000000987805 */ /* 0x000fe2000001ff00 */
[----:B------:R-:W-:Y:S01]  /*2060*/  QGMMA.64x128x32.F32.E4M3.E4M3 R24, gdesc[UR16], RZ, !UPT ;  /* 0x01e00000101879f3 */ /* 0x000fe2000c7008ff */
[----:B------:R-:W-:Y:S01]  /*2070*/  UIADD3 UR16, UR7, 0x2, URZ ;  /* 0x0000000207107890 */ /* 0x000fe2000fffe03f */
[----:B------:R2:W-:Y:S01]  /*2080*/  STL [R1+0x54], RZ ;  /* 0x000054ff01007387 */ /* 0x0005e20000100800 */
[----:B------:R-:W-:Y:S01]  /*2090*/  UIADD3 UR18, UR8, 0x2, URZ ;  /* 0x0000000208127890 */ /* 0x000fe2000fffe03f */
[----:B------:R-:W-:Y:S01]  /*20a0*/  CS2R R154, SRZ ;  /* 0x00000000009a7805 */ /* 0x000fe2000001ff00 */
[----:B------:R-:W-:Y:S01]  /*20b0*/  UMOV UR17, 0x80000020 ;  /* 0x8000002000117882 */ /* 0x000fe20000000000 */
        /* <DEDUP_REMOVED lines=9> */
[----:B------:R-:W-:Y:S02]  /*2150*/  CS2R R166, SRZ ;  /* 0x0000000000a67805 */ /* 0x000fe4000001ff00 */
        /* <DEDUP_REMOVED lines=39> */
[----:B------:R-:W-:-:S03]  /*23d0*/  IMAD.MOV.U32 R226, RZ, RZ, RZ ;  /* 0x000000ffffe27224 */ /* 0x000fc600078e00ff */
[----:B------:R2:W-:Y:S04]  /*23e0*/  STL [R1+0x1c], RZ ;  /* 0x00001cff01007387 */ /* 0x0005e80000100800 */
[----:B------:R2:W-:Y:S04]  /*23f0*/  STL [R1+0x18], RZ ;  /* 0x000018ff01007387 */ /* 0x0005e80000100800 */
[----:B------:R2:W-:Y:S04]  /*2400*/  STL [R1+0x14], RZ ;  /* 0x000014ff01007387 */ /* 0x0005e80000100800 */
[----:B------:R2:W-:Y:S04]  /*2410*/  STL [R1+0x10], RZ ;  /* 0x000010ff01007387 */ /* 0x0005e80000100800 */
[----:B------:R2:W-:Y:S04]  /*2420*/  STL [R1+0xc], RZ ;  /* 0x00000cff01007387 */ /* 0x0005e80000100800 */
[----:B------:R2:W-:Y:S04]  /*2430*/  STL [R1+0x8], RZ ;  /* 0x000008ff01007387 */ /* 0x0005e80000100800 */
[----:B------:R2:W-:Y:S04]  /*2440*/  STL [R1+0x4], RZ ;  /* 0x000004ff01007387 */ /* 0x0005e80000100800 */
[----:B------:R2:W-:Y:S01]  /*2450*/  STL [R1], RZ ;  /* 0x000000ff01007387 */ /* 0x0005e20000100800 */
[----:B------:R-:W-:Y:S01]  /*2460*/  QGMMA.64x128x32.F32.E4M3.E4M3 R88, gdesc[UR16], R88 ;  /* 0x01e00000105879f3 */ /* 0x000fe20008700858 */
[----:B------:R-:W-:Y:S01]  /*2470*/  UIADD3 UR16, UR7, 0x202, URZ ;  /* 0x0000020207107890 */ /* 0x000fe2000fffe03f */
[----:B------:R-:W-:-:S02]  /*2480*/  UMOV UR17, 0x80000020 ;  /* 0x8000002000117882 */ /* 0x000fc40000000000 */
[----:B------:R-:W-:Y:S02]  /*2490*/  ULDC UR7, c[0x0][0x50c] ;  /* 0x0001430000077ab9 */ /* 0x000fe40000000800 */
[----:B------:R-:W-:-:S04]  /*24a0*/  UISETP.NE.AND UP0, UPT, UR7, 0x2, UPT ;  /* 0x000000020700788c */ /* 0x000fc8000bf05270 */
[----:B------:R-:W-:Y:S02]  /*24b0*/  USEL UR7, URZ, 0x1, UP0 ;  /* 0x000000013f077887 */ /* 0x000fe40008000000 */
[----:B------:R-:W-:Y:S04]  /*24c0*/  QGMMA.64x128x32.F32.E4M3.E4M3 R24, gdesc[UR16], R24, gsb0 ;  /* 0x01e00000101879f3 */ /* 0x000fe80008000818 */
[----:B------:R-:W-:-:S13]  /*24d0*/  ISETP.NE.AND P0, PT, RZ, UR7, PT ;  /* 0x00000007ff007c0c */ /* 0x000fda000bf05270 */
[----:B--2---:R-:W-:Y:S05]  /*24e0*/  @!P0 BRA `(.L_x_22) ;  /* 0x0000000800808947 */ /* 0x004fea0003800000 */
[----:B------:R-:W-:Y:S02]  /*24f0*/  WARPGROUP.DEPBAR.LE gsb0, 0x0 ;  /* 0x00008000000079c5 */ /* 0x000fe40000010000 */
[----:B------:R-:W-:-:S01]  /*2500*/  FADD R227, RZ, R58 ;  /* 0x0000003affe37221 */ /* 0x000fc20000000000 */
[----:B------:R-:W-:Y:S01]  /*2510*/  FADD R226, RZ, R88 ;  /* 0x00000058ffe27221 */ /* 0x000fe20000000000 */
[----:B------:R-:W-:-:S01]  /*2520*/  FADD R225, RZ, R89 ;  /* 0x00000059ffe17221 */ /* 0x000fc20000000000 */
[----:B------:R-:W-:Y:S01]  /*2530*/  FADD R224, RZ, R90 ;  /* 0x0000005affe07221 */ /* 0x000fe20000000000 */
[----:B------:R-:W-:-:S01]  /*2540*/  FADD R223, RZ, R91 ;  /* 0x0000005bffdf7221 */ /* 0x000fc20000000000 */
[----:B------:R0:W-:Y:S01]  /*2550*/  STL [R1], R227 ;  /* 0x000000e301007387 */ /* 0x0001e20000100800 */
[----:B------:R-:W-:-:S01]  /*2560*/  FADD R222, RZ, R92 ;  /* 0x0000005cffde7221 */ /* 0x000fc20000000000 */
[----:B------:R-:W-:Y:S01]  /*2570*/  FADD R221, RZ, R93 ;  /* 0x0000005dffdd7221 */ /* 0x000fe20000000000 */
[----:B------:R-:W-:-:S01]  /*2580*/  FADD R220, RZ, R94 ;  /* 0x0000005effdc7221 */ /* 0x000fc20000000000 */
[----:B------:R-:W-:Y:S01]  /*2590*/  FADD R219, RZ, R95 ;  /* 0x0000005fffdb7221 */ /* 0x000fe20000000000 */
[----:B------:R-:W-:-:S01]  /*25a0*/  FADD R218, RZ, R96 ;  /* 0x00000060ffda7221 */ /* 0x000fc20000000000 */
[----:B------:R-:W-:Y:S01]  /*25b0*/  FADD R217, RZ, R97 ;  /* 0x00000061ffd97221 */ /* 0x000fe20000000000 */
[----:B------:R-:W-:-:S01]  /*25c0*/  FADD R216, RZ, R98 ;  /* 0x00000062ffd87221 */ /* 0x000fc20000000000 */
[----:B------:R-:W-:Y:S01]  /*25d0*/  FADD R215, RZ, R99 ;  /* 0x00000063ffd77221 */ /* 0x000fe20000000000 */
[----:B------:R-:W-:-:S01]  /*25e0*/  FADD R214, RZ, R100 ;  /* 0x00000064ffd67221 */ /* 0x000fc20000000000 */
[----:B0-----:R-:W-:Y:S01]  /*25f0*/  FADD R227, RZ, R59 ;  /* 0x0000003bffe37221 */ /* 0x001fe20000000000 */
[----:B------:R-:W-:-:S01]  /*2600*/  FADD R213, RZ, R101 ;  /* 0x00000065ffd57221 */ /* 0x000fc20000000000 */
[----:B------:R-:W-:Y:S01]  /*2610*/  FADD R212, RZ, R102 ;  /* 0x00000066ffd47221 */ /* 0x000fe20000000000 */
[----:B------:R-:W-:-:S01]  /*2620*/  FADD R211, RZ, R103 ;  /* 0x00000067ffd37221 */ /* 0x000fc20000000000 */
[----:B------:R-:W-:Y:S01]  /*2630*/  FADD R210, RZ, R104 ;  /* 0x00000068ffd27221 */ /* 0x000fe20000000000 */
[----:B------:R0:W-:Y:S01]  /*2640*/  STL [R1+0x4], R227 ;  /* 0x000004e301007387 */ /* 0x0001e20000100800 */
        /* <DEDUP_REMOVED lines=93> */
[----:B------:R-:W-:Y:S01]  /*2c20*/  UMOV UR6, URZ ;  /* 0x0000003f00067c82 */ /* 0x000fe20008000000 */
[----:B0-----:R-:W-:-:S05]  /*2c30*/  FADD R227, RZ, R66 ;  /* 0x00000042ffe37221 */ /* 0x001fca0000000000 */
[----:B------:R0:W-:Y:S02]  /*2c40*/  STL [R1+0x20], R227 ;  /* 0x000020e301007387 */ /* 0x0001e40000100800 */
        /* <DEDUP_REMOVED lines=42> */
.L_x_22:
[----:B------:R-:W-:-:S04]  /*2ef0*/  UIADD3 UR12, UR5, 0x1, URZ ;  /* 0x00000001050c7890 */ /* 0x000fc8000fffe03f */
[----:B------:R-:W-:-:S04]  /*2f00*/  UISETP.NE.AND UP0, UPT, UR12, 0x3, UPT ;  /* 0x000000030c00788c */ /* 0x000fc8000bf05270 */
[----:B------:R-:W-:Y:S02]  /*2f10*/  USEL UR8, URZ, 0x1, UP0 ;  /* 0x000000013f087887 */ /* 0x000fe40008000000 */
[----:B------:R-:W-:Y:S02]  /*2f20*/  USEL UR12, UR12, URZ, UP0 ;  /* 0x0000003f0c0c7287 */ /* 0x000fe40008000000 */
[----:B------:R-:W-:-:S06]  /*2f30*/  ULOP3.LUT UR8, UR4, UR8, URZ, 0x3c, !UPT ;  /* 0x0000000804087292 */ /* 0x000fcc000f8e3c3f */
[----:B0-----:R-:W-:Y:S01]  /*2f40*/  IMAD.U32 R227, RZ, RZ, UR8 ;  /* 0x00000008ffe37e24 */ /* 0x001fe2000f8e00ff */
[----:B------:R-:W-:-:S06]  /*2f50*/  UMOV UR8, 0x1 ;  /* 0x0000000100087882 */ /* 0x000fcc0000000000 */
.L_x_17:
[----:B------:R-:W-:-:S04]  /*2f60*/  UISETP.LT.AND UP0, UPT, UR9, 0x1, UPT ;  /* 0x000000010900788c */ /* 0x000fc8000bf01270 */
[----:B------:R-:W-:-:S04]  /*2f70*/  USEL UR16, UR9, 0x1, UP0 ;  /* 0x0000000109107887 */ /* 0x000fc80008000000 */
[----:B------:R-:W-:-:S04]  /*2f80*/  UIADD3 UR16, UR9, -UR16, URZ ;  /* 0x8000001009107290 */ /* 0x000fc8000fffe03f */
[----:B------:R-:W-:-:S06]  /*2f90*/  UISETP.GE.AND UP0, UPT, UR16, 0x1, UPT ;  /* 0x000000011000788c */ /* 0x000fcc000bf06270 */
[----:B------:R-:W-:-:S13]  /*2fa0*/  PLOP3.LUT P0, PT, PT, PT, UP0, 0x80, 0x0 ;  /* 0x000000000000781c */ /* 0x000fda0003f0f008 */
[----:B------:R-:W-:Y:S05]  /*2fb0*/  @!P0 BRA `(.L_x_23) ;  /* 0x0000001000c48947 */ /* 0x000fea0003800000 */
[----:B------:R-:W-:Y:S01]  /*2fc0*/  IMAD.U32 R228, RZ, RZ, UR16 ;  /* 0x00000010ffe47e24 */ /* 0x000fe2000f8e00ff */
[----:B------:R-:W-:Y:S01]  /*2fd0*/  UMOV UR24, UR5 ;  /* 0x0000000500187c82 */ /* 0x000fe20008000000 */
[----:B------:R-:W-:-:S05]  /*2fe0*/  ULDC UR25, c[0x0][0x50c] ;  /* 0x0001430000197ab9 */ /* 0x000fca0000000800 */
.L_x_31:
[----:B------:R-:W-:-:S06]  /*2ff0*/  UISETP.NE.AND UP0, UPT, UR23, 0x3, UPT ;  /* 0x000000031700788c */ /* 0x000fcc000bf05270 */
[----:B------:R-:W-:-:S13]  /*3000*/  PLOP3.LUT P1, PT, PT, PT, UP0, 0x80, 0x0 ;  /* 0x000000000000781c */ /* 0x000fda0003f2f008 */
[----:B-1---5:R-:W-:Y:S05]  /*3010*/  @!P1 BRA `(.L_x_24) ;  /* 0x0000000000049947 */ /* 0x022fea0003800000 */
[----:B------:R-:W-:Y:S01]  /*3020*/  BPT.TRAP 0x1 ;  /* 0x000000040000795c */ /* 0x000fe20000300000 */
.L_x_24:
[----:B------:R-:W0:Y:S01]  /*3030*/  S2UR UR16, SR_CgaCtaId ;  /* 0x00000000001079c3 */ /* 0x000e220000008800 */
[----:B------:R-:W-:Y:S01]  /*3040*/  UMOV UR10, 0x400 ;  /* 0x00000400000a7882 */ /* 0x000fe20000000000 */
[----:B------:R-:W-:Y:S01]  /*3050*/  SHF.L.U32 R229, R227, 0x1f, RZ ;  /* 0x0000001fe3e57819 */ /* 0x000fe200000006ff */
[----:B0-----:R-:W-:-:S04]  /*3060*/  ULEA UR10, UR16, UR10, 0x18 ;  /* 0x0000000a100a7291 */ /* 0x001fc8000f8ec03f */
[----:B------:R-:W-:-:S09]  /*3070*/  ULEA UR16, UR12, UR10, 0x3 ;  /* 0x0000000a0c107291 */ /* 0x000fd2000f8e183f */
[----:B------:R0:W1:Y:S01]  /*3080*/  SYNCS.PHASECHK.TRANS64.TRYWAIT P0, [UR16], R229 ;  /* 0x000000e5ff0075a7 */ /* 0x0000620008000150 */
[----:B------:R-:W-:Y:S05]  /*3090*/  @!P1 BRA `(.L_x_25) ;  /* 0x0000000000049947 */ /* 0x000fea0003800000 */
[----:B------:R-:W-:Y:S01]  /*30a0*/  BPT.TRAP 0x1 ;  /* 0x000000040000795c */ /* 0x000fe20000300000 */
.L_x_25:
[----:B-1----:R-:W-:Y:S05]  /*30b0*/  @P0 BRA `(.L_x_26) ;  /* 0x0000000000080947 */ /* 0x002fea0003800000 */
[----:B------:R-:W1:Y:S02]  /*30c0*/  SYNCS.PHASECHK.TRANS64.TRYWAIT P0, [UR16], R229 ;  /* 0x000000e5ff0075a7 */ /* 0x000e640008000150 */
[----:B-1----:R-:W-:Y:S05]  /*30d0*/  @!P0 BRA `(.L_x_27) ;  /* 0x000000d000fc8947 */ /* 0x002fea0003800000 */
.L_x_26:
[----:B------:R-:W-:Y:S01]  /*30e0*/  UIADD3 UR16, UR10, 0xc100, URZ ;  /* 0x0000c1000a107890 */ /* 0x000fe2000fffe03f */
[----:B------:R-:W-:Y:S01]  /*30f0*/  WARPGROUP.ARRIVE ;  /* 0x00000000000079c5 */ /* 0x000fe20000000000 */
[----:B------:R-:W-:Y:S02]  /*3100*/  UISETP.NE.AND UP0, UPT, UR7, URZ, UPT ;  /* 0x0000003f0700728c */ /* 0x000fe4000bf05270 */
[----:B------:R-:W-:Y:S02]  /*3110*/  USHF.R.U32.HI UR16, URZ, 0x4, UR16 ;  /* 0x000000043f107899 */ /* 0x000fe40008011610 */
[----:B------:R-:W-:Y:S02]  /*3120*/  USEL UR8, UR8, URZ, !UP0 ;  /* 0x0000003f08087287 */ /* 0x000fe4000c000000 */
[----:B------:R-:W-:Y:S02]  /*3130*/  ULOP3.LUT UR16, UR16, 0x3fff, URZ, 0xc0, !UPT ;  /* 0x00003fff10107892 */ /* 0x000fe4000f8ec03f */
[----:B------:R-:W-:-:S02]  /*3140*/  UISETP.NE.U32.AND UP0, UPT, UR8, URZ, UPT ;  /* 0x0000003f0800728c */ /* 0x000fc4000bf05070 */
[----:B------:R-:W-:Y:S02]  /*3150*/  ULOP3.LUT UR7, UR11, 0x10000, URZ, 0xfc, !UPT ;  /* 0x000100000b077892 */ /* 0x000fe4000f8efc3f */
[----:B------:R-:W-:Y:S02]  /*3160*/  ULOP3.LUT UR8, UR16, 0x10000, URZ, 0xfc, !UPT ;  /* 0x0001000010087892 */ /* 0x000fe4000f8efc3f */
[----:B------:R-:W-:Y:S02]  /*3170*/  ULEA UR7, UR12, UR7, 0xa ;  /* 0x000000070c077291 */ /* 0x000fe4000f8e503f */
[----:B------:R-:W-:Y:S01]  /*3180*/  ULEA UR8, UR12, UR8, 0x9 ;  /* 0x000000080c087291 */ /* 0x000fe2000f8e483f */
[----:B------:R-:W-:Y:S01]  /*3190*/  UMOV UR17, 0x80000020 ;  /* 0x8000002000117882 */ /* 0x000fe20000000000 */
[----:B------:R-:W-:Y:S01]  /*31a0*/  UMOV UR19, 0x80000020 ;  /* 0x8000002000137882 */ /* 0x000fe20000000000 */
[----:B------:R-:W-:Y:S02]  /*31b0*/  UIADD3 UR6, UR6, 0x2, URZ ;  /* 0x0000000206067890 */ /* 0x000fe4000fffe03f */
[----:B------:R-:W-:-:S02]  /*31c0*/  UMOV UR16, UR7 ;  /* 0x0000000700107c82 */ /* 0x000fc40008000000 */
[----:B------:R-:W-:Y:S02]  /*31d0*/  UMOV UR18, UR8 ;  /* 0x0000000800127c82 */ /* 0x000fe40008000000 */
[----:B------:R-:W-:Y:S01]  /*31e0*/  QGMMA.64x128x32.F32.E4M3.E4M3 R88, gdesc[UR16], R88, UP0 ;  /* 0x01e00000105879f3 */ /* 0x000fe2000bf00858 */
[----:B------:R-:W-:Y:S01]  /*31f0*/  UIADD3 UR16, UR7, 0x200, URZ ;  /* 0x0000020007107890 */ /* 0x000fe2000fffe03f */
[----:B------:R-:W-:-:S10]  /*3200*/  UMOV UR17, 0x80000020 ;  /* 0x8000002000117882 */ /* 0x000fd40000000000 */
[----:B------:R-:W-:Y:S01]  /*3210*/  QGMMA.64x128x32.F32.E4M3.E4M3 R24, gdesc[UR16], R24, UP0 ;  /* 0x01e00000101879f3 */ /* 0x000fe2000bf00818 */
[----:B------:R-:W-:Y:S02]  /*3220*/  UIADD3 UR16, UR7, 0x2, URZ ;  /* 0x0000000207107890 */ /* 0x000fe4000fffe03f */
[----:B------:R-:W-:Y:S01]  /*3230*/  UIADD3 UR18, UR8, 0x2, URZ ;  /* 0x0000000208127890 */ /* 0x000fe2000fffe03f */
[----:B------:R-:W-:Y:S01]  /*3240*/  UMOV UR17, 0x80000020 ;  /* 0x8000002000117882 */ /* 0x000fe20000000000 */
[----:B------:R-:W-:Y:S01]  /*3250*/  UMOV UR19, 0x80000020 ;  /* 0x8000002000137882 */ /* 0x000fe20000000000 */
[----:B------:R-:W-:-:S06]  /*3260*/  UISETP.NE.AND UP0, UPT, UR6, UR25, UPT ;  /* 0x000000190600728c */ /* 0x000fcc000bf05270 */
[----:B------:R-:W-:Y:S01]  /*3270*/  QGMMA.64x128x32.F32.E4M3.E4M3 R88, gdesc[UR16], R88 ;  /* 0x01e00000105879f3 */ /* 0x000fe20008700858 */
[----:B------:R-:W-:Y:S01]  /*3280*/  UIADD3 UR16, UR7, 0x202, URZ ;  /* 0x0000020207107890 */ /* 0x000fe2000fffe03f */
[----:B------:R-:W-:Y:S01]  /*3290*/  UMOV UR17, 0x80000020 ;  /* 0x8000002000117882 */ /* 0x000fe20000000000 */
[----:B------:R-:W-:-:S06]  /*32a0*/  USEL UR7, URZ, 0x1, UP0 ;  /* 0x000000013f077887 */ /* 0x000fcc0008000000 */
[----:B------:R-:W-:-:S03]  /*32b0*/  ISETP.NE.AND P0, PT, RZ, UR7, PT ;  /* 0x00000007ff007c0c */ /* 0x000fc6000bf05270 */
[----:B------:R-:W-:Y:S03]  /*32c0*/  QGMMA.64x128x32.F32.E4M3.E4M3 R24, gdesc[UR16], R24, gsb0 ;  /* 0x01e00000101879f3 */ /* 0x000fe60008000818 */
[----:B------:R-:W-:-:S07]  /*32d0*/  WARPGROUP.DEPBAR.LE gsb0, 0x1 ;  /* 0x00008000000079c5 */ /* 0x000fce0000010100 */
[----:B------:R-:W-:Y:S05]  /*32e0*/  @!P0 BRA `(.L_x_28) ;  /* 0x0000000c00808947 */ /* 0x000fea0003800000 */
[----:B------:R-:W-:Y:S02]  /*32f0*/  WARPGROUP.DEPBAR.LE gsb0, 0x0 ;  /* 0x00008000000079c5 */ /* 0x000fe40000010000 */
[----:B------:R-:W-:-:S01]  /*3300*/  FADD R226, R88, R226 ;  /* 0x000000e258e27221 */ /* 0x000fc20000000000 */
[----:B------:R-:W-:Y:S01]  /*3310*/  FADD R225, R89, R225 ;  /* 0x000000e159e17221 */ /* 0x000fe20000000000 */
[----:B------:R1:W-:Y:S01]  /*3320*/  STL [R1+0x90], R227 ;  /* 0x000090e301007387 */ /* 0x0003e20000100800 */
[----:B------:R-:W-:-:S01]  /*3330*/  FADD R224, R90, R224 ;  /* 0x000000e05ae07221 */ /* 0x000fc20000000000 */
[----:B------:R-:W-:Y:S01]  /*3340*/  FADD R223, R91, R223 ;  /* 0x000000df5bdf7221 */ /* 0x000fe20000000000 */
[----:B------:R-:W-:-:S01]  /*3350*/  FADD R222, R92, R222 ;  /* 0x000000de5cde7221 */ /* 0x000fc20000000000 */
[----:B------:R-:W-:Y:S01]  /*3360*/  FADD R221, R93, R221 ;  /* 0x000000dd5ddd7221 */ /* 0x000fe20000000000 */
[----:B-1----:R-:W2:Y:S04]  /*3370*/  LDL.LU R227, [R1+0x30] ;  /* 0x0000300001e37983 */ /* 0x002ea80000300800 */
[----:B------:R1:W-:Y:S01]  /*3380*/  STL [R1+0x94], R226 ;  /* 0x000094e201007387 */ /* 0x0003e20000100800 */
[----:B------:R-:W-:-:S01]  /*3390*/  FADD R220, R94, R220 ;  /* 0x000000dc5edc7221 */ /* 0x000fc20000000000 */
[----:B------:R-:W-:-:S02]  /*33a0*/  FADD R219, R95, R219 ;  /* 0x000000db5fdb7221 */ /* 0x000fc40000000000 */
[----:B-1----:R-:W3:Y:S04]  /*33b0*/  LDL.LU R226, [R1+0x2c] ;  /* 0x00002c0001e27983 */ /* 0x002ee80000300800 */
[----:B------:R1:W-:Y:S01]  /*33c0*/  STL [R1+0x98], R225 ;  /* 0x000098e101007387 */ /* 0x0003e20000100800 */
[----:B------:R-:W-:-:S03]  /*33d0*/  FADD R218, R96, R218 ;  /* 0x000000da60da7221 */ /* 0x000fc60000000000 */
[----:B-1----:R-:W4:Y:S04]  /*33e0*/  LDL.LU R225, [R1+0x28] ;  /* 0x0000280001e17983 */ /* 0x002f280000300800 */
        /* <DEDUP_REMOVED lines=9> */
[----:B------:R1:W-:Y:S04]  /*3480*/  STL [R1+0xa8], R221 ;  /* 0x0000a8dd01007387 */ /* 0x0003e80000100800 */
        /* <DEDUP_REMOVED lines=12> */
[----:B-1----:R-:W4:Y:S01]  /*3550*/  LDL.LU R215, [R1] ;  /* 0x0000000001d77983 */ /* 0x002f220000300800 */
[----:B------:R-:W-:-:S01]  /*3560*/  FADD R214, R100, R214 ;  /* 0x000000d664d67221 */ /* 0x000fc20000000000 */
[----:B------:R-:W-:Y:S01]  /*3570*/  FADD R213, R101, R213 ;  /* 0x000000d565d57221 */ /* 0x000fe20000000000 */
[----:B------:R-:W-:-:S01]  /*3580*/  FADD R212, R102, R212 ;  /* 0x000000d466d47221 */ /* 0x000fc20000000000 */
[----:B------:R-:W-:Y:S01]  /*3590*/  FADD R211, R103, R211 ;  /* 0x000000d367d37221 */ /* 0x000fe20000000000 */
[----:B------:R-:W-:-:S01]  /*35a0*/  FADD R210, R104, R210 ;  /* 0x000000d268d27221 */ /* 0x000fc20000000000 */
[----:B------:R-:W-:Y:S01]  /*35b0*/  STL [R1+0xc4], R214 ;  /* 0x0000c4d601007387 */ /* 0x000fe20000100800 */
        /* <DEDUP_REMOVED lines=11> */
[----:B------:R1:W-:Y:S01]  /*3670*/  STL [R1+0xd0], R211 ;  /* 0x0000d0d301007387 */ /* 0x0003e20000100800 */
[----:B------:R-:W-:-:S01]  /*3680*/  FADD R200, R114, R200 ;  /* 0x000000c872c87221 */ /* 0x000fc20000000000 */
[----:B------:R-:W-:Y:S01]  /*3690*/  FADD R199, R115, R199 ;  /* 0x000000c773c77221 */ /* 0x000fe20000000000 */
        /* <DEDUP_REMOVED lines=69> */
[----:B-----5:R-:W-:Y:S01]  /*3af0*/  FADD R0, R57, R0 ;  /* 0x0000000039007221 */ /* 0x020fe20000000000 */
[----:B--2---:R-:W-:-:S01]  /*3b00*/  FADD R227, R70, R227 ;  /* 0x000000e346e37221 */ /* 0x004fc20000000000 */
[----:B---3--:R-:W-:Y:S01]  /*3b10*/  FADD R226, R69, R226 ;  /* 0x000000e245e27221 */ /* 0x008fe20000000000 */
[----:B----4-:R-:W-:-:S01]  /*3b20*/  FADD R225, R68, R225 ;  /* 0x000000e144e17221 */ /* 0x010fc20000000000 */
        /* <DEDUP_REMOVED lines=9> */
[----:B------:R-:W-:-:S05]  /*3bc0*/  FADD R215, R58, R215 ;  /* 0x000000d73ad77221 */ /* 0x000fca0000000000 */
[----:B------:R2:W-:Y:S04]  /*3bd0*/  STL [R1], R215 ;  /* 0x000000d701007387 */ /* 0x0005e80000100800 */
[----:B------:R3:W-:Y:S04]  /*3be0*/  STL [R1+0x4], R216 ;  /* 0x000004d801007387 */ /* 0x0007e80000100800 */
        /* <DEDUP_REMOVED lines=8> */
[----:B-1----:R-:W4:Y:S04]  /*3c70*/  LDL.LU R211, [R1+0x34] ;  /* 0x0000340001d37983 */ /* 0x002f280000300800 */
[----:B------:R1:W-:Y:S04]  /*3c80*/  STL [R1+0x28], R225 ;  /* 0x000028e101007387 */ /* 0x0003e80000100800 */
[----:B------:R-:W4:Y:S04]  /*3c90*/  LDL.LU R212, [R1+0x38] ;  /* 0x0000380001d47983 */ /* 0x000f280000300800 */
[----:B------:R1:W-:Y:S04]  /*3ca0*/  STL [R1+0x2c], R226 ;  /* 0x00002ce201007387 */ /* 0x0003e80000100800 */
[----:B------:R-:W4:Y:S04]  /*3cb0*/  LDL.LU R213, [R1+0x3c] ;  /* 0x00003c0001d57983 */ /* 0x000f280000300800 */
[----:B------:R1:W-:Y:S04]  /*3cc0*/  STL [R1+0x30], R227 ;  /* 0x000030e301007387 */ /* 0x0003e80000100800 */
[----:B------:R-:W4:Y:S04]  /*3cd0*/  LDL.LU R214, [R1+0x40] ;  /* 0x0000400001d67983 */ /* 0x000f280000300800 */
[----:B--2---:R-:W2:Y:S04]  /*3ce0*/  LDL.LU R215, [R1+0x44] ;  /* 0x0000440001d77983 */ /* 0x004ea80000300800 */
[----:B---3--:R-:W3:Y:S04]  /*3cf0*/  LDL.LU R216, [R1+0x48] ;  /* 0x0000480001d87983 */ /* 0x008ee80000300800 */
[----:B----4-:R-:W4:Y:S04]  /*3d00*/  LDL.LU R217, [R1+0x4c] ;  /* 0x00004c0001d97983 */ /* 0x010f280000300800 */
[----:B0-----:R-:W4:Y:S04]  /*3d10*/  LDL.LU R218, [R1+0x50] ;  /* 0x0000500001da7983 */ /* 0x001f280000300800 */
[----:B------:R-:W4:Y:S04]  /*3d20*/  LDL.LU R219, [R1+0x54] ;  /* 0x0000540001db7983 */ /* 0x000f280000300800 */
[----:B------:R-:W4:Y:S04]  /*3d30*/  LDL.LU R220, [R1+0x58] ;  /* 0x0000580001dc7983 */ /* 0x000f280000300800 */
[----:B------:R-:W4:Y:S04]  /*3d40*/  LDL.LU R221, [R1+0x5c] ;  /* 0x00005c0001dd7983 */ /* 0x000f280000300800 */
[----:B------:R-:W4:Y:S04]  /*3d50*/  LDL.LU R222, [R1+0x60] ;  /* 0x0000600001de7983 */ /* 0x000f280000300800 */
[----:B------:R-:W4:Y:S04]  /*3d60*/  LDL.LU R223, [R1+0x64] ;  /* 0x0000640001df7983 */ /* 0x000f280000300800 */
[----:B------:R-:W4:Y:S04]  /*3d70*/  LDL.LU R224, [R1+0x68] ;  /* 0x0000680001e07983 */ /* 0x000f280000300800 */
[----:B-1----:R-:W4:Y:S04]  /*3d80*/  LDL.LU R225, [R1+0x6c] ;  /* 0x00006c0001e17983 */ /* 0x002f280000300800 */
[----:B------:R-:W4:Y:S04]  /*3d90*/  LDL.LU R226, [R1+0x70] ;  /* 0x0000700001e27983 */ /* 0x000f280000300800 */
[----:B------:R-:W4:Y:S01]  /*3da0*/  LDL.LU R227, [R1+0x74] ;  /* 0x0000740001e37983 */ /* 0x000f220000300800 */
[----:B------:R-:W-:-:S05]  /*3db0*/  FADD R211, R71, R211 ;  /* 0x000000d347d37221 */ /* 0x000fca0000000000 */
[----:B------:R0:W-:Y:S01]  /*3dc0*/  STL [R1+0x34], R211 ;  /* 0x000034d301007387 */ /* 0x0001e20000100800 */
[----:B------:R-:W-:-:S03]  /*3dd0*/  FADD R212, R72, R212 ;  /* 0x000000d448d47221 */ /* 0x000fc60000000000 */
[----:B0-----:R1:W5:Y:S01]  /*3de0*/  LDL.LU R211, [R1+0xd0] ;  /* 0x0000d00001d37983 */ /* 0x0013620000300800 */
[----:B------:R-:W-:-:S03]  /*3df0*/  FADD R213, R73, R213 ;  /* 0x000000d549d57221 */ /* 0x000fc60000000000 */
[----:B------:R0:W-:Y:S01]  /*3e00*/  STL [R1+0x38], R212 ;  /* 0x000038d401007387 */ /* 0x0001e20000100800 */
[----:B------:R-:W-:-:S01]  /*3e10*/  FADD R214, R74, R214 ;  /* 0x000000d64ad67221 */ /* 0x000fc20000000000 */
[----:B--2---:R-:W-:Y:S02]  /*3e20*/  FADD R215, R75, R215 ;  /* 0x000000d74bd77221 */ /* 0x004fe40000000000 */
[----:B0-----:R1:W5:Y:S01]  /*3e30*/  LDL.LU R212, [R1+0xcc] ;  /* 0x0000cc0001d47983 */ /* 0x0013620000300800 */
[----:B---3--:R-:W-:-:S03]  /*3e40*/  FADD R216, R76, R216 ;  /* 0x000000d84cd87221 */ /* 0x008fc60000000000 */
[----:B------:R0:W-:Y:S01]  /*3e50*/  STL [R1+0x3c], R213 ;  /* 0x00003cd501007387 */ /* 0x0001e20000100800 */
[----:B----4-:R-:W-:-:S03]  /*3e60*/  FADD R217, R77, R217 ;  /* 0x000000d94dd97221 */ /* 0x010fc60000000000 */
[----:B0-----:R1:W5:Y:S01]  /*3e70*/  LDL.LU R213, [R1+0xc8] ;  /* 0x0000c80001d57983 */ /* 0x0013620000300800 */
[----:B------:R-:W-:-:S03]  /*3e80*/  FADD R218, R78, R218 ;  /* 0x000000da4eda7221 */ /* 0x000fc60000000000 */
[----:B------:R0:W-:Y:S01]  /*3e90*/  STL [R1+0x40], R214 ;  /* 0x000040d601007387 */ /* 0x0001e20000100800 */
[----:B------:R-:W-:-:S01]  /*3ea0*/  FADD R219, R79, R219 ;  /* 0x000000db4fdb7221 */ /* 0x000fc20000000000 */
[----:B------:R-:W-:Y:S02]  /*3eb0*/  FADD R220, R80, R220 ;  /* 0x000000dc50dc7221 */ /* 0x000fe40000000000 */
[----:B0-----:R1:W5:Y:S04]  /*3ec0*/  LDL.LU R214, [R1+0xc4] ;  /* 0x0000c40001d67983 */ /* 0x0013680000300800 */
[----:B------:R0:W-:Y:S01]  /*3ed0*/  STL [R1+0x44], R215 ;  /* 0x000044d701007387 */ /* 0x0001e20000100800 */
[----:B------:R-:W-:-:S01]  /*3ee0*/  FADD R221, R81, R221 ;  /* 0x000000dd51dd7221 */ /* 0x000fc20000000000 */
[----:B------:R-:W-:-:S02]  /*3ef0*/  FADD R222, R82, R222 ;  /* 0x000000de52de7221 */ /* 0x000fc40000000000 */
[----:B0-----:R1:W5:Y:S04]  /*3f00*/  LDL.LU R215, [R1+0xc0] ;  /* 0x0000c00001d77983 */ /* 0x0013680000300800 */
[----:B------:R0:W-:Y:S01]  /*3f10*/  STL [R1+0x48], R216 ;  /* 0x000048d801007387 */ /* 0x0001e20000100800 */
[----:B------:R-:W-:-:S03]  /*3f20*/  FADD R223, R83, R223 ;  /* 0x000000df53df7221 */ /* 0x000fc60000000000 */
        /* <DEDUP_REMOVED lines=13> */
[----:B------:R0:W-:Y:S04]  /*4000*/  STL [R1+0x5c], R221 ;  /* 0x00005cdd01007387 */ /* 0x0001e80000100800 */
        /* <DEDUP_REMOVED lines=12> */
[----:B0-----:R1:W5:Y:S01]  /*40d0*/  LDL.LU R227, [R1+0x90] ;  /* 0x0000900001e37983 */ /* 0x0013620000300800 */
[----:B------:R-:W-:-:S05]  /*40e0*/  UMOV UR6, URZ ;  /* 0x0000003f00067c82 */ /* 0x000fca0008000000 */
.L_x_28:
[----:B------:R-:W-:Y:S05]  /*40f0*/  @!P1 BRA `(.L_x_29) ;  /* 0x0000000000049947 */ /* 0x000fea0003800000 */
[----:B------:R-:W-:Y:S01]  /*4100*/  BPT.TRAP 0x1 ;  /* 0x000000040000795c */ /* 0x000fe20000300000 */
.L_x_29:
[----:B------:R2:W-:Y:S04]  /*4110*/  STL [R1+0x94], R2 ;  /* 0x0000940201007387 */ /* 0x0005e80000100800 */
[----:B--2---:R-:W2:Y:S04]  /*4120*/  LDL R2, [R1+0x78] ;  /* 0x0000780001027983 */ /* 0x004ea80000100800 */
[----:B-----5:R3:W-:Y:S04]  /*4130*/  STL [R1+0x90], R0 ;  /* 0x0000900001007387 */ /* 0x0207e80000100800 */
[----:B---3--:R-:W3:Y:S01]  /*4140*/  LDL R0, [R1+0x7c] ;  /* 0x00007c0001007983 */ /* 0x008ee20000100800 */
[----:B0-----:R-:W-:Y:S01]  /*4150*/  IMAD.U32 R229, RZ, RZ, UR24 ;  /* 0x00000018ffe57e24 */ /* 0x001fe2000f8e00ff */
[----:B--2---:R-:W-:-:S02]  /*4160*/  ISETP.NE.AND P0, PT, R2, RZ, PT ;  /* 0x000000ff0200720c */ /* 0x004fc40003f05270 */
[----:B------:R0:W5:Y:S11]  /*4170*/  LDL.LU R2, [R1+0x94] ;  /* 0x0000940001027983 */ /* 0x0001760000300800 */
[----:B------:R-:W-:-:S05]  /*4180*/  @P0 LEA R229, R229, UR10, 0x3 ;  /* 0x0000000ae5e50c11 */ /* 0x000fca000f8e18ff */
[----:B------:R-:W-:-:S05]  /*4190*/  @P0 VIADD R229, R229, 0x18 ;  /* 0x00000018e5e50836 */ /* 0x000fca0000000000 */
[----:B---3--:R-:W-:Y:S02]  /*41a0*/  @P0 PRMT R229, R0, 0x654, R229 ;  /* 0x0000065400e50816 */ /* 0x008fe400000000e5 */
[----:B------:R0:W5:Y:S01]  /*41b0*/  LDL.LU R0, [R1+0x90] ;  /* 0x0000900001007983 */ /* 0x0001620000300800 */
[----:B------:R-:W-:Y:S01]  /*41c0*/  UISETP.GT.U32.AND UP0, UPT, UR13, 0x1, UPT ;  /* 0x000000010d00788c */ /* 0x000fe2000bf04070 */
[----:B------:R0:W-:Y:S05]  /*41d0*/  @P0 SYNCS.ARRIVE.TRANS64.RED.A1T0 RZ, [R229+URZ], RZ ;  /* 0x000000ffe5ff09a7 */ /* 0x0001ea000810043f */
[----:B------:R-:W-:-:S13]  /*41e0*/  PLOP3.LUT P0, PT, PT, PT, UP0, 0x80, 0x0 ;  /* 0x000000000000781c */ /* 0x000fda0003f0f008 */
[----:B0-----:R-:W-:Y:S05]  /*41f0*/  @P0 BRA `(.L_x_30) ;  /* 0x0000000000040947 */ /* 0x001fea0003800000 */
[----:B------:R-:W-:Y:S01]  /*4200*/  BPT.TRAP 0x1 ;  /* 0x000000040000795c */ /* 0x000fe20000300000 */
.L_x_30:
[----:B------:R-:W-:Y:S01]  /*4210*/  UIADD3 UR12, UR12, 0x1, URZ ;  /* 0x000000010c0c7890 */ /* 0x000fe2000fffe03f */
[C---:B------:R-:W-:Y:S01]  /*4220*/  ISETP.GT.AND P0, PT, R228.reuse, 0x1, PT ;  /* 0x00000001e400780c */ /* 0x040fe20003f04270 */
[----:B------:R-:W-:Y:S01]  /*4230*/  UIADD3 UR24, UR24, 0x1, URZ ;  /* 0x0000000118187890 */ /* 0x000fe2000fffe03f */
[----:B------:R-:W-:Y:S01]  /*4240*/  VIADD R228, R228, 0xffffffff ;  /* 0xffffffffe4e47836 */ /* 0x000fe20000000000 */
[----:B------:R-:W-:Y:S02]  /*4250*/  UISETP.NE.AND UP0, UPT, UR12, 0x3, UPT ;  /* 0x000000030c00788c */ /* 0x000fe4000bf05270 */
[----:B------:R-:W-:Y:S02]  /*4260*/  UISETP.NE.AND UP1, UPT, UR24, 0x3, UPT ;  /* 0x000000031800788c */ /* 0x000fe4000bf25270 */
[----:B------:R-:W-:Y:S02]  /*4270*/  USEL UR8, URZ, 0x1, UP0 ;  /* 0x000000013f087887 */ /* 0x000fe40008000000 */
[----:B------:R-:W-:-:S02]  /*4280*/  USEL UR12, UR12, URZ, UP0 ;  /* 0x0000003f0c0c7287 */ /* 0x000fc40008000000 */
[----:B------:R-:W-:Y:S02]  /*4290*/  USEL UR24, UR24, URZ, UP1 ;  /* 0x0000003f18187287 */ /* 0x000fe40008800000 */
[----:B------:R-:W-:Y:S01]  /*42a0*/  LOP3.LUT R227, R227, UR8, RZ, 0x3c, !PT ;  /* 0x00000008e3e37c12 */ /* 0x000fe2000f8e3cff */
[----:B------:R-:W-:Y:S01]  /*42b0*/  UMOV UR8, 0x1 ;  /* 0x0000000100087882 */ /* 0x000fe20000000000 */
[----:B------:R-:W-:Y:S08]  /*42c0*/  @P0 BRA `(.L_x_31) ;  /* 0xffffffec00480947 */ /* 0x000ff0000383ffff */
.L_x_23:
[----:B------:R-:W-:-:S04]  /*42d0*/  UISETP.NE.AND UP0, UPT, UR6, URZ, UPT ;  /* 0x0000003f0600728c */ /* 0x000fc8000bf05270 */
[----:B------:R-:W-:-:S06]  /*42e0*/  USEL UR6, URZ, 0x1, !UP0 ;  /* 0x000000013f067887 */ /* 0x000fcc000c000000 */
[----:B------:R-:W-:-:S13]  /*42f0*/  ISETP.NE.AND P0, PT, RZ, UR6, PT ;  /* 0x00000006ff007c0c */ /* 0x000fda000bf05270 */
[----:B------:R-:W-:Y:S05]  /*4300*/  @!P0 BRA `(.L_x_32) ;  /* 0x0000000c00dc8947 */ /* 0x000fea0003800000 */
[----:B------:R-:W2:Y:S04]  /*4310*/  LDL.LU R227, [R1+0x74] ;  /* 0x0000740001e37983 */ /* 0x000ea80000300800 */
[----:B--2---:R0:W-:Y:S04]  /*4320*/  STL [R1+0x90], R227 ;  /* 0x000090e301007387 */ /* 0x0041e80000100800 */
[----:B0-----:R-:W2:Y:S04]  /*4330*/  LDL.LU R227, [R1+0x70] ;  /* 0x0000700001e37983 */ /* 0x001ea80000300800 */
        /* <DEDUP_REMOVED lines=55> */
[----:B0-----:R-:W2:Y:S01]  /*46b0*/  LDL.LU R227, [R1] ;  /* 0x0000000001e37983 */ /* 0x001ea20000300800 */
[----:B------:R-:W-:-:S02]  /*46c0*/  WARPGROUP.DEPBAR.LE gsb0, 0x0 ;  /* 0x00008000000079c5 */ /* 0x000fc40000010000 */
[----:B------:R-:W-:Y:S01]  /*46d0*/  FADD R226, R88, R226 ;  /* 0x000000e258e27221 */ /* 0x000fe20000000000 */
        /* <DEDUP_REMOVED lines=95> */
[----:B-----5:R-:W-:Y:S01]  /*4cd0*/  FADD R2, R56, R2 ;  /* 0x0000000238027221 */ /* 0x020fe20000000000 */
[----:B------:R-:W-:Y:S01]  /*4ce0*/  FADD R0, R57, R0 ;  /* 0x0000000039007221 */ /* 0x000fe20000000000 */
[----:B--2---:R-:W-:-:S05]  /*4cf0*/  FADD R227, R58, R227 ;  /* 0x000000e33ae37221 */ /* 0x004fca0000000000 */
[----:B------:R0:W-:Y:S04]  /*4d00*/  STL [R1], R227 ;  /* 0x000000e301007387 */ /* 0x0001e80000100800 */
[----:B0-----:R-:W2:Y:S02]  /*4d10*/  LDL.LU R227, [R1+0x100] ;  /* 0x0001000001e37983 */ /* 0x001ea40000300800 */
[----:B--2---:R-:W-:-:S05]  /*4d20*/  FADD R227, R59, R227 ;  /* 0x000000e33be37221 */ /* 0x004fca0000000000 */
[----:B------:R0:W-:Y:S04]  /*4d30*/  STL [R1+0x4], R227 ;  /* 0x000004e301007387 */ /* 0x0001e80000100800 */
        /* <DEDUP_REMOVED lines=83> */
[----:B------:R0:W-:Y:S02]  /*5270*/  STL [R1+0x74], R227 ;  /* 0x000074e301007387 */ /* 0x0001e40000100800 */
.L_x_32:
[----:B------:R-:W-:Y:S02]  /*5280*/  WARPGROUP.DEPBAR.LE gsb0, 0x0 ;  /* 0x00008000000079c5 */ /* 0x000fe40000010000 */
[----:B------:R-:W2:Y:S02]  /*5290*/  LDC R24, c[0x0][0x28c] ;  /* 0x0000a300ff187b82 */ /* 0x000ea40000000800 */
[----:B--2---:R-:W-:-:S13]  /*52a0*/  ISETP.GE.AND P0, PT, R24, 0x1, PT ;  /* 0x000000011800780c */ /* 0x004fda0003f06270 */
[----:B------:R-:W-:Y:S05]  /*52b0*/  @!P0 BRA `(.L_x_33) ;  /* 0x0000000000648947 */ /* 0x000fea0003800000 */
[----:B------:R-:W-:-:S06]  /*52c0*/  UISETP.NE.AND UP0, UPT, UR23, 0x3, UPT ;  /* 0x000000031700788c */ /* 0x000fcc000bf05270 */
[----:B------:R-:W-:-:S13]  /*52d0*/  PLOP3.LUT P0, PT, PT, PT, UP0, 0x80, 0x0 ;  /* 0x000000000000781c */ /* 0x000fda0003f0f008 */
[----:B------:R-:W-:Y:S05]  /*52e0*/  @!P0 BRA `(.L_x_34) ;  /* 0x0000000000048947 */ /* 0x000fea0003800000 */
[----:B------:R-:W-:Y:S01]  /*52f0*/  BPT.TRAP 0x1 ;  /* 0x000000040000795c */ /* 0x000fe20000300000 */
.L_x_34:
[----:B0-----:R-:W2:Y:S01]  /*5300*/  LDL R227, [R1+0x78] ;  /* 0x0000780001e37983 */ /* 0x001ea20000100800 */
[----:B------:R-:W-:Y:S01]  /*5310*/  BSSY B0, `(.L_x_35) ;  /* 0x000000f000007945 */ /* 0x000fe20003800000 */
[----:B--2---:R-:W-:-:S13]  /*5320*/  ISETP.NE.AND P0, PT, R227, RZ, PT ;  /* 0x000000ffe300720c */ /* 0x004fda0003f05270 */
[----:B------:R-:W-:Y:S05]  /*5330*/  @!P0 BRA `(.L_x_36) ;  /* 0x0000000000308947 */ /* 0x000fea0003800000 */
[----:B------:R-:W2:Y:S01]  /*5340*/  LDL R227, [R1+0x7c] ;  /* 0x00007c0001e37983 */ /* 0x000ea20000100800 */
[----:B------:R-:W-:-:S04]  /*5350*/  UISETP.LT.AND UP0, UPT, UR9, 0x1, UPT ;  /* 0x000000010900788c */ /* 0x000fc8000bf01270 */
[----:B------:R-:W-:-:S04]  /*5360*/  USEL UR8, UR9, 0x1, UP0 ;  /* 0x0000000109087887 */ /* 0x000fc80008000000 */
[----:B------:R-:W-:-:S04]  /*5370*/  UIADD3 UR8, UR5, UR9, -UR8 ;  /* 0x0000000905087290 */ /* 0x000fc8000fffe808 */
[----:B------:R-:W-:-:S04]  /*5380*/  UIMAD.WIDE.U32 UR6, UR8, -0x55555555, URZ ;  /* 0xaaaaaaab080678a5 */ /* 0x000fc8000f8e003f */
[----:B------:R-:W-:-:S04]  /*5390*/  USHF.R.U32.HI UR6, URZ, 0x1, UR7 ;  /* 0x000000013f067899 */ /* 0x000fc80008011607 */
[----:B------:R-:W-:-:S04]  /*53a0*/  UIMAD UR8, UR6, -0x3, UR8 ;  /* 0xfffffffd060878a4 */ /* 0x000fc8000f8e0208 */
[----:B------:R-:W-:-:S04]  /*53b0*/  ULEA UR8, UR8, UR10, 0x3 ;  /* 0x0000000a08087291 */ /* 0x000fc8000f8e183f */
[----:B------:R-:W-:-:S06]  /*53c0*/  UIADD3 UR8, UR8, 0x18, URZ ;  /* 0x0000001808087890 */ /* 0x000fcc000fffe03f */
[----:B------:R-:W-:-:S05]  /*53d0*/  IMAD.U32 R24, RZ, RZ, UR8 ;  /* 0x00000008ff187e24 */ /* 0x000fca000f8e00ff */
[----:B--2---:R-:W-:-:S04]  /*53e0*/  PRMT R24, R227, 0x654, R24 ;  /* 0x00000654e3187816 */ /* 0x004fc80000000018 */
[----:B------:R0:W-:Y:S03]  /*53f0*/  SYNCS.ARRIVE.TRANS64.RED.A1T0 RZ, [R24+URZ], RZ ;  /* 0x000000ff18ff79a7 */ /* 0x0001e6000810043f */
.L_x_36:
[----:B------:R-:W-:Y:S05]  /*5400*/  BSYNC B0 ;  /* 0x0000000000007941 */ /* 0x000fea0003800000 */
.L_x_35:
[----:B------:R-:W-:-:S06]  /*5410*/  UISETP.GT.U32.AND UP0, UPT, UR13, 0x1, UPT ;  /* 0x000000010d00788c */ /* 0x000fcc000bf04070 */
[----:B------:R-:W-:-:S13]  /*5420*/  PLOP3.LUT P0, PT, PT, PT, UP0, 0x80, 0x0 ;  /* 0x000000000000781c */ /* 0x000fda0003f0f008 */
[----:B------:R-:W-:Y:S05]  /*5430*/  @P0 BRA `(.L_x_33) ;  /* 0x0000000000040947 */ /* 0x000fea0003800000 */
[----:B------:R-:W-:Y:S01]  /*5440*/  BPT.TRAP 0x1 ;  /* 0x000000040000795c */ /* 0x000fe20000300000 */
.L_x_33:
[----:B-----5:R2:W-:Y:S01]  /*5450*/  STL [R1+0x94], R2 ;  /* 0x0000940201007387 */ /* 0x0205e20000100800 */
[----:B------:R-:W3:Y:S01]  /*5460*/  LDC R29, c[0x0][0x288] ;  /* 0x0000a200ff1d7b82 */ /* 0x000ee20000000800 */
[----:B------:R-:W-:Y:S02]  /*5470*/  UIADD3 UR10, UR9, UR5, URZ ;  /* 0x00000005090a7290 */ /* 0x000fe4000fffe03f */
[----:B------:R-:W-:Y:S01]  /*5480*/  USHF.R.S32.HI UR11, URZ, 0x1f, UR22 ;  /* 0x0000001f3f0b7899 */ /* 0x000fe20008011416 */
[----:B------:R-:W-:Y:S01]  /*5490*/  ULDC.64 UR6, c[0x0][0x5d0] ;  /* 0x0001740000067ab9 */ /* 0x000fe20000000a00 */
[----:B------:R-:W-:Y:S01]  /*54a0*/  ULDC UR12, c[0x0][0x284] ;  /* 0x0000a100000c7ab9 */ /* 0x000fe20000000800 */
[----:B--2---:R-:W2:Y:S04]  /*54b0*/  LDL.LU R2, [R1+0x88] ;  /* 0x0000880001027983 */ /* 0x004ea80000300800 */
[----:B------:R4:W-:Y:S04]  /*54c0*/  STL [R1+0x90], R0 ;  /* 0x0000900001007387 */ /* 0x0009e80000100800 */
[----:B0-----:R-:W3:Y:S01]  /*54d0*/  LDL.LU R227, [R1+0x8c] ;  /* 0x00008c0001e37983 */ /* 0x001ee20000300800 */
[----:B----4-:R-:W0:Y:S02]  /*54e0*/  S2R R0, SR_TID.X ;  /* 0x0000000000007919 */ /* 0x010e240000002100 */
[----:B0-----:R-:W-:-:S02]  /*54f0*/  SHF.R.U32.HI R24, RZ, 0x2, R0 ;  /* 0x00000002ff187819 */ /* 0x001fc40000011600 */
[----:B------:R-:W-:Y:S02]  /*5500*/  LOP3.LUT R26, R0, 0x60, RZ, 0xc0, !PT ;  /* 0x00000060001a7812 */ /* 0x000fe400078ec0ff */
[----:B------:R-:W-:Y:S02]  /*5510*/  SHF.R.U32.HI R27, RZ, 0x7, R0 ;  /* 0x00000007ff1b7819 */ /* 0x000fe40000011600 */
[----:B------:R-:W-:Y:S02]  /*5520*/  LOP3.LUT R25, R24, 0x7, RZ, 0xc0, !PT ;  /* 0x0000000718197812 */ /* 0x000fe400078ec0ff */
[----:B------:R-:W-:Y:S02]  /*5530*/  SHF.R.U32.HI R28, RZ, 0x1, R26 ;  /* 0x00000001ff1c7819 */ /* 0x000fe4000001161a */
[----:B------:R-:W-:Y:S02]  /*5540*/  LOP3.LUT R24, R27, 0x1, RZ, 0xc0, !PT ;  /* 0x000000011b187812 */ /* 0x000fe400078ec0ff */
[----:B------:R-:W-:Y:S01]  /*5550*/  IADD3 R27, RZ, -R28, -R25 ;  /* 0x8000001cff1b7210 */ /* 0x000fe20007ffe819 */
[----:B------:R-:W-:-:S02]  /*5560*/  IMAD.SHL.U32 R32, R0, 0x2, RZ ;  /* 0x0000000200207824 */ /* 0x000fc400078e00ff */
[C---:B------:R-:W-:Y:S02]  /*5570*/  IMAD.SHL.U32 R26, R24.reuse, 0x40, RZ ;  /* 0x00000040181a7824 */ /* 0x040fe400078e00ff */
[----:B------:R-:W-:Y:S01]  /*5580*/  IMAD R42, R24, -0x40, R27 ;  /* 0xffffffc0182a7824 */ /* 0x000fe200078e021b */
[----:B------:R-:W-:Y:S01]  /*5590*/  LOP3.LUT R24, R0, 0x3, RZ, 0xc0, !PT ;  /* 0x0000000300187812 */ /* 0x000fe200078ec0ff */
[----:B--2---:R-:W-:Y:S02]  /*55a0*/  IMAD.SHL.U32 R41, R2, 0x80, RZ ;  /* 0x0000008002297824 */ /* 0x004fe400078e00ff */
[----:B------:R0:W5:Y:S04]  /*55b0*/  LDL.LU R2, [R1+0x94] ;  /* 0x0000940001027983 */ /* 0x0001680000300800 */
[----:B------:R0:W5:Y:S01]  /*55c0*/  LDL.LU R0, [R1+0x90] ;  /* 0x0000900001007983 */ /* 0x0001620000300800 */
[----:B------:R-:W-:Y:S01]  /*55d0*/  LOP3.LUT R43, R26, 0x40, R25, 0xe2, !PT ;  /* 0x000000401a2b7812 */ /* 0x000fe200078ee219 */
[----:B---3--:R-:W-:Y:S01]  /*55e0*/  IMAD.SHL.U32 R25, R227, 0x100, RZ ;  /* 0x00000100e3197824 */ /* 0x008fe200078e00ff */
[----:B------:R-:W-:Y:S01]  /*55f0*/  UISETP.GT.U32.AND UP0, UPT, UR10, 0x2, UPT ;  /* 0x000000020a00788c */ /* 0x000fe2000bf04070 */
[C---:B------:R-:W-:Y:S01]  /*5600*/  ISETP.GE.AND P0, PT, R41.reuse, R29, PT ;  /* 0x0000001d2900720c */ /* 0x040fe20003f06270 */
[----:B------:R-:W-:Y:S01]  /*5610*/  UIMAD UR5, UR11, UR6, URZ ;  /* 0x000000060b0572a4 */ /* 0x000fe2000f8e023f */
[----:B------:R-:W-:Y:S01]  /*5620*/  LOP3.LUT R32, R41, 0x6, R32, 0xf8, !PT ;  /* 0x0000000629207812 */ /* 0x000fe200078ef820 */
[----:B------:R-:W-:Y:S01]  /*5630*/  UISETP.LT.U32.AND UP0, UPT, UR9, 0x3, UP0 ;  /* 0x000000030900788c */ /* 0x000fe20008701070 */
[----:B------:R-:W-:Y:S01]  /*5640*/  ISETP.GE.OR P0, PT, R25, UR12, P0 ;  /* 0x0000000c19007c0c */ /* 0x000fe20008706670 */
[----:B------:R-:W-:Y:S01]  /*5650*/  UISETP.GE.U32.AND UP1, UPT, UR9, 0x3, UPT ;  /* 0x000000030900788c */ /* 0x000fe2000bf26070 */
[----:B------:R-:W-:Y:S01]  /*5660*/  IMAD.U32 R27, RZ, RZ, UR6 ;  /* 0x00000006ff1b7e24 */ /* 0x000fe2000f8e00ff */
[----:B------:R-:W-:Y:S01]  /*5670*/  UIMAD UR8, UR22, UR7, UR5 ;  /* 0x00000007160872a4 */ /* 0x000fe2000f8e0205 */
[----:B------:R-:W-:Y:S01]  /*5680*/  SHF.R.S32.HI R33, RZ, 0x1f, R32 ;  /* 0x0000001fff217819 */ /* 0x000fe20000011420 */
[----:B------:R-:W-:-:S02]  /*5690*/  UIMAD.WIDE.U32 UR6, UR10, -0x55555555, URZ ;  /* 0xaaaaaaab0a0678a5 */ /* 0x000fc4000f8e003f */
[----:B------:R-:W-:Y:S02]  /*56a0*/  USEL UR5, URZ, 0x1, !UP0 ;  /* 0x000000013f057887 */ /* 0x000fe4000c000000 */
[----:B------:R-:W-:Y:S01]  /*56b0*/  USHF.R.U32.HI UR6, URZ, 0x1, UR7 ;  /* 0x000000013f067899 */ /* 0x000fe20008011607 */
[----:B------:R-:W-:Y:S01]  /*56c0*/  IMAD.WIDE.U32 R26, R27, UR22, R32 ;  /* 0x000000161b1a7c25 */ /* 0x000fe2000f8e0020 */
[----:B------:R-:W-:Y:S01]  /*56d0*/  ULOP3.LUT UR4, UR4, UR5, URZ, 0x3c, !UPT ;  /* 0x0000000504047292 */ /* 0x000fe2000f8e3c3f */
[----:B------:R-:W-:Y:S02]  /*56e0*/  IADD3 R42, -R25, UR12, R42 ;  /* 0x0000000c192a7c10 */ /* 0x000fe4000fffe12a */
[----:B------:R-:W-:Y:S01]  /*56f0*/  IMAD.WIDE R38, R227, 0x100, RZ ;  /* 0x00000100e3267825 */ /* 0x000fe200078e02ff */
[----:B------:R-:W-:Y:S02]  /*5700*/  UIMAD UR5, UR6, -0x3, UR10 ;  /* 0xfffffffd060578a4 */ /* 0x000fe4000f8e020a */
[----:B------:R-:W-:Y:S01]  /*5710*/  @UP1 ULOP3.LUT UR4, UR4, 0x1, UR6, 0x78, !UPT ;  /* 0x0000000104041892 */ /* 0x000fe2000f8e7806 */
[----:B------:R-:W-:-:S02]  /*5720*/  IMAD R24, R24, -0x2, R29 ;  /* 0xfffffffe18187824 */ /* 0x000fc400078e021d */
[----:B------:R-:W-:Y:S01]  /*5730*/  VIADD R27, R27, UR8 ;  /* 0x000000081b1b7c36 */ /* 0x000fe20008000000 */
[----:B------:R-:W-:Y:S01]  /*5740*/  LOP3.LUT R43, R38, R43, R28, 0xfe, !PT ;  /* 0x0000002b262b7212 */ /* 0x000fe200078efe1c */
[----:B------:R-:W-:Y:S02]  /*5750*/  IMAD.IADD R41, R24, 0x1, -R41 ;  /* 0x0000000118297824 */ /* 0x000fe400078e0a29 */
[----:B------:R-:W-:Y:S01]  /*5760*/  IMAD.MOV.U32 R40, RZ, RZ, -0x1 ;  /* 0xffffffffff287424 */ /* 0x000fe200078e00ff */
[----:B0-----:R-:W-:Y:S06]  /*5770*/  @P0 BRA `(.L_x_37) ;  /* 0x0000008c00fc0947 */ /* 0x001fec0003800000 */
[----:B------:R-:W0:Y:S01]  /*5780*/  LDC.64 R28, c[0x0][0x5c8] ;  /* 0x00017200ff1c7b82 */ /* 0x000e220000000a00 */
[----:B------:R-:W-:Y:S01]  /*5790*/  ULDC.64 UR6, c[0x0][0x5c0] ;  /* 0x0001700000067ab9 */ /* 0x000fe20000000a00 */
[----:B------:R-:W-:Y:S01]  /*57a0*/  BSSY B0, `(.L_x_37) ;  /* 0x00008fc000007945 */ /* 0x000fe20003800000 */
[-C--:B0-----:R-:W-:Y:S01]  /*57b0*/  IMAD R24, R39, R28.reuse, RZ ;  /* 0x0000001c27187224 */ /* 0x081fe200078e02ff */
[----:B------:R-:W-:Y:S01]  /*57c0*/  SHF.L.U64.HI R34, R28, 0x3, R29 ;  /* 0x000000031c227819 */ /* 0x000fe2000001021d */
[----:B------:R-:W-:-:S04]  /*57d0*/  IMAD.WIDE.U32 R26, R43, R28, R26 ;  /* 0x0000001c2b1a7225 */ /* 0x000fc800078e001a */
[----:B------:R-:W-:Y:S01]  /*57e0*/  IMAD R25, R43, R29, R24 ;  /* 0x0000001d2b197224 */ /* 0x000fe200078e0218 */
[----:B------:R-:W-:Y:S01]  /*57f0*/  IADD3 R24, P3, R26, UR6, RZ ;  /* 0x000000061a187c10 */ /* 0x000fe2000ff7e0ff */
[C---:B------:R-:W-:Y:S01]  /*5800*/  IMAD.SHL.U32 R35, R28.reuse, 0x8, RZ ;  /* 0x000000081c237824 */ /* 0x040fe200078e00ff */
[----:B------:R-:W-:Y:S01]  /*5810*/  LEA R30, P2, R28, R26, 0x7 ;  /* 0x0000001a1c1e7211 */ /* 0x000fe200078438ff */
[----:B------:R-:W-:-:S03]  /*5820*/  IMAD.IADD R27, R27, 0x1, R25 ;  /* 0x000000011b1b7824 */ /* 0x000fc600078e0219 */
[----:B------:R-:W-:Y:S02]  /*5830*/  IADD3 R26, P1, P0, R26, UR6, R35 ;  /* 0x000000061a1a7c10 */ /* 0x000fe4000f83e023 */
[----:B------:R-:W-:Y:S02]  /*5840*/  IADD3.X R25, R27, UR7, RZ, P3, !PT ;  /* 0x000000071b197c10 */ /* 0x000fe40009ffe4ff */
[----:B------:R-:W-:Y:S02]  /*5850*/  FSETP.NEU.AND P3, PT, RZ, UR21, PT ;  /* 0x00000015ff007c0b */ /* 0x000fe4000bf6d000 */
[----:B------:R-:W-:Y:S02]  /*5860*/  LEA.HI.X R31, R28, R27, R29, 0x7, P2 ;  /* 0x0000001b1c1f7211 */ /* 0x000fe400010f3c1d */
[C---:B------:R-:W-:Y:S02]  /*5870*/  IADD3 R28, P2, R30.reuse, UR6, RZ ;  /* 0x000000061e1c7c10 */ /* 0x040fe4000ff5e0ff */
[----:B------:R-:W-:-:S02]  /*5880*/  IADD3 R30, P5, P6, R30, UR6, R35 ;  /* 0x000000061e1e7c10 */ /* 0x000fc4000febe023 */
[----:B------:R-:W-:Y:S02]  /*5890*/  IADD3.X R29, R31, UR7, RZ, P2, !PT ;  /* 0x000000071f1d7c10 */ /* 0x000fe400097fe4ff */
[--C-:B------:R-:W-:Y:S02]  /*58a0*/  IADD3.X R27, R27, UR7, R34.reuse, P1, P0 ;  /* 0x000000071b1b7c10 */ /* 0x100fe40008fe0422 */
[----:B------:R-:W-:Y:S01]  /*58b0*/  IADD3.X R31, R31, UR7, R34, P5, P6 ;  /* 0x000000071f1f7c10 */ /* 0x000fe2000afec422 */
[----:B------:R-:W-:Y:S06]  /*58c0*/  @!P3 BRA `(.L_x_38) ;  /* 0x0000006c001cb947 */ /* 0x000fec0003800000 */
[----:B------:R-:W-:Y:S01]  /*58d0*/  ULDC.64 UR16, c[0x0][0x5b8] ;  /* 0x00016e0000107ab9 */ /* 0x000fe20000000a00 */
[----:B------:R-:W-:Y:S01]  /*58e0*/  ISETP.GE.AND P0, PT, R42, 0x1, PT ;  /* 0x000000012a00780c */ /* 0x000fe20003f06270 */
[----:B------:R-:W-:Y:S02]  /*58f0*/  UIMAD UR6, UR11, UR16, URZ ;  /* 0x000000100b0672a4 */ /* 0x000fe4000f8e023f */
[----:B------:R-:W-:Y:S01]  /*5900*/  IMAD.U32 R35, RZ, RZ, UR16 ;  /* 0x00000010ff237e24 */ /* 0x000fe2000f8e00ff */
[----:B------:R-:W-:Y:S01]  /*5910*/  BSSY B1, `(.L_x_39) ;  /* 0x0000010000017945 */ /* 0x000fe20003800000 */
[----:B------:R-:W-:Y:S01]  /*5920*/  ISETP.LT.OR P3, PT, R41, 0x1, !P0 ;  /* 0x000000012900780c */ /* 0x000fe20004761670 */
[----:B------:R-:W-:Y:S02]  /*5930*/  UIMAD UR6, UR22, UR17, UR6 ;  /* 0x00000011160672a4 */ /* 0x000fe4000f8e0206 */
[----:B------:R-:W-:Y:S01]  /*5940*/  IMAD.WIDE.U32 R32, R35, UR22, R32 ;  /* 0x0000001623207c25 */ /* 0x000fe2000f8e0020 */
[----:B------:R-:W-:-:S03]  /*5950*/  ULDC.64 UR10, c[0x0][0x5a8] ;  /* 0x00016a00000a7ab9 */ /* 0x000fc60000000a00 */
[----:B------:R-:W-:Y:S02]  /*5960*/  IMAD.MOV.U32 R36, RZ, RZ, R32 ;  /* 0x000000ffff247224 */ /* 0x000fe400078e0020 */
[----:B------:R-:W-:Y:S01]  /*5970*/  VIADD R37, R33, UR6 ;  /* 0x0000000621257c36 */ /* 0x000fe20008000000 */
[----:B------:R-:W-:Y:S02]  /*5980*/  ULDC.64 UR6, c[0x0][0x5b0] ;  /* 0x00016c0000067ab9 */ /* 0x000fe40000000a00 */
[----:B------:R-:W-:Y:S02]  /*5990*/  IMAD R34, R39, UR6, RZ ;  /* 0x0000000627227c24 */ /* 0x000fe4000f8e02ff */
[----:B------:R-:W-:-:S04]  /*59a0*/  IMAD.WIDE.U32 R32, R43, UR6, R36 ;  /* 0x000000062b207c25 */ /* 0x000fc8000f8e0024 */
[--C-:B------:R-:W-:Y:S01]  /*59b0*/  IMAD R35, R43, UR7, R34.reuse ;  /* 0x000000072b237c24 */ /* 0x100fe2000f8e0222 */
[----:B------:R-:W-:Y:S02]  /*59c0*/  IADD3 R32, P1, R32, UR10, RZ ;  /* 0x0000000a20207c10 */ /* 0x000fe4000ff3e0ff */
[----:B------:R-:W-:Y:S02]  /*59d0*/  PRMT R34, RZ, 0x7610, R34 ;  /* 0x00007610ff227816 */ /* 0x000fe40000000022 */
[----:B------:R-:W-:Y:S01]  /*59e0*/  IADD3.X R33, R33, UR11, R35, P1, !PT ;  /* 0x0000000b21217c10 */ /* 0x000fe20008ffe423 */
[----:B------:R-:W-:Y:S08]  /*59f0*/  @P3 BRA `(.L_x_40) ;  /* 0x0000000000043947 */ /* 0x000ff00003800000 */
[----:B------:R0:W5:Y:S02]  /*5a00*/  LDG.E.U8 R34, desc[UR14][R32.64] ;  /* 0x0000000e20227981 */ /* 0x000164000c1e1100 */
.L_x_40:
[----:B------:R-:W-:Y:S05]  /*5a10*/  BSYNC B1 ;  /* 0x0000000000017941 */ /* 0x000fea0003800000 */
.L_x_39:
[----:B-----5:R-:W-:Y:S01]  /*5a20*/  LOP3.LUT R34, R34, 0xff, RZ, 0xc0, !PT ;  /* 0x000000ff22227812 */ /* 0x020fe200078ec0ff */
[----:B------:R-:W-:Y:S01]  /*5a30*/  BSSY B1, `(.L_x_41) ;  /* 0x000000b000017945 */ /* 0x000fe20003800000 */
[----:B------:R-:W-:Y:S02]  /*5a40*/  ISETP.LT.OR P2, PT, R41, 0x2, !P0 ;  /* 0x000000022900780c */ /* 0x000fe40004741670 */
[----:B------:R-:W-:-:S05]  /*5a50*/  F2FP.F16.E4M3.UNPACK_B R34, R34 ;  /* 0x00000022ff22723e */ /* 0x000fca00020006ff */
[----:B------:R-:W-:-:S05]  /*5a60*/  HADD2.F32 R34, -RZ, R34.H0_H0 ;  /* 0x20000022ff227230 */ /* 0x000fca0000004100 */
[----:B------:R-:W-:Y:S01]  /*5a70*/  FMUL R35, R34, UR21 ;  /* 0x0000001522237c20 */ /* 0x000fe20008400000 */
[----:B------:R-:W-:-:S03]  /*5a80*/  PRMT R34, RZ, 0x7610, R34 ;  /* 0x00007610ff227816 */ /* 0x000fc60000000022 */
[----:B------:R-:W-:-:S05]  /*5a90*/  FFMA R35, R226, UR20, R35 ;  /* 0x00000014e2237c23 */ /* 0x000fca0008000023 */
[----:B------:R-:W-:-:S05]  /*5aa0*/  F2FP.SATFINITE.E4M3.F32.PACK_AB_MERGE_C R35, RZ, R35, RZ ;  /* 0x00000023ff23723e */ /* 0x000fca00048070ff */
[----:B------:R2:W-:Y:S01]  /*5ab0*/  @!P3 STG.E.U8 desc[UR14][R24.64], R35 ;  /* 0x000000231800b986 */ /* 0x0005e2000c10110e */
[----:B------:R-:W-:Y:S05]  /*5ac0*/  @P2 BRA `(.L_x_42) ;  /* 0x0000000000042947 */ /* 0x000fea0003800000 */
[----:B------:R3:W5:Y:S02]  /*5ad0*/  LDG.E.U8 R34, desc[UR14][R32.64+0x1] ;  /* 0x0000010e20227981 */ /* 0x000764000c1e1100 */
.L_x_42:
[----:B------:R-:W-:Y:S05]  /*5ae0*/  BSYNC B1 ;  /* 0x0000000000017941 */ /* 0x000fea0003800000 */
.L_x_41:
[----:B-----5:R-:W-:Y:S01]  /*5af0*/  LOP3.LUT R34, R34, 0xff, RZ, 0xc0, !PT ;  /* 0x000000ff22227812 */ /* 0x020fe200078ec0ff */
[----:B------:R-:W-:Y:S01]  /*5b00*/  BSSY B1, `(.L_x_43) ;  /* 0x0000013000017945 */ /* 0x000fe20003800000 */
[----:B------:R-:W-:Y:S02]  /*5b10*/  IADD3 R45, P1, R43, 0x8, RZ ;  /* 0x000000082b2d7810 */ /* 0x000fe40007f3e0ff */
[----:B------:R-:W-:-:S03]  /*5b20*/  F2FP.F16.E4M3.UNPACK_B R34, R34 ;  /* 0x00000022ff22723e */ /* 0x000fc600020006ff */
[----:B--2---:R-:W-:Y:S01]  /*5b30*/  IMAD.X R35, RZ, RZ, R39, P1 ;  /* 0x000000ffff237224 */ /* 0x004fe200008e0627 */
[----:B------:R-:W-:Y:S01]  /*5b40*/  ISETP.GE.AND P1, PT, R42, 0x9, PT ;  /* 0x000000092a00780c */ /* 0x000fe20003f26270 */
[----:B------:R-:W-:Y:S02]  /*5b50*/  HADD2.F32 R34, -RZ, R34.H0_H0 ;  /* 0x20000022ff227230 */ /* 0x000fe40000004100 */
[----:B------:R-:W-:Y:S01]  /*5b60*/  IMAD R46, R35, UR6, RZ ;  /* 0x00000006232e7c24 */ /* 0x000fe2000f8e02ff */
[----:B------:R-:W-:Y:S02]  /*5b70*/  ISETP.LT.OR P5, PT, R41, 0x1, !P1 ;  /* 0x000000012900780c */ /* 0x000fe40004fa1670 */
[----:B------:R-:W-:Y:S01]  /*5b80*/  FMUL R44, R34, UR21 ;  /* 0x00000015222c7c20 */ /* 0x000fe20008400000 */
[----:B------:R-:W-:-:S04]  /*5b90*/  IMAD.WIDE.U32 R34, R45, UR6, R36 ;  /* 0x000000062d227c25 */ /* 0x000fc8000f8e0024 */
[----:B------:R-:W-:Y:S01]  /*5ba0*/  FFMA R44, R225, UR20, R44 ;  /* 0x00000014e12c7c23 */ /* 0x000fe2000800002c */
[----:B------:R-:W-:Y:S01]  /*5bb0*/  IMAD R45, R45, UR7, R46 ;  /* 0x000000072d2d7c24 */ /* 0x000fe2000f8e022e */
[----:B------:R-:W-:-:S03]  /*5bc0*/  IADD3 R34, P3, R34, UR10, RZ ;  /* 0x0000000a22227c10 */ /* 0x000fc6000ff7e0ff */
[----:B------:R-:W-:Y:S02]  /*5bd0*/  F2FP.SATFINITE.E4M3.F32.PACK_AB_MERGE_C R47, RZ, R44, RZ ;  /* 0x0000002cff2f723e */ /* 0x000fe400048070ff */
[----:B------:R-:W-:Y:S02]  /*5be0*/  IADD3.X R35, R35, UR11, R45, P3, !PT ;  /* 0x0000000b23237c10 */ /* 0x000fe40009ffe42d */
[----:B------:R-:W-:Y:S01]  /*5bf0*/  PRMT R44, RZ, 0x7610, R44 ;  /* 0x00007610ff2c7816 */ /* 0x000fe2000000002c */
[----:B------:R2:W-:Y:S01]  /*5c00*/  @!P2 STG.E.U8 desc[UR14][R24.64+0x1], R47 ;  /* 0x0000012f1800a986 */ /* 0x0005e2000c10110e */
[----:B------:R-:W-:Y:S05]  /*5c10*/  @P5 BRA `(.L_x_44) ;  /* 0x0000000000045947 */ /* 0x000fea0003800000 */
[----:B------:R4:W5:Y:S02]  /*5c20*/  LDG.E.U8 R44, desc[UR14][R34.64] ;  /* 0x0000000e222c7981 */ /* 0x000964000c1e1100 */
.L_x_44:
[----:B------:R-:W-:Y:S05]  /*5c30*/  BSYNC B1 ;  /* 0x0000000000017941 */ /* 0x000fea0003800000 */
.L_x_43:
        /* <DEDUP_REMOVED lines=12> */
.L_x_46:
[----:B------:R-:W-:Y:S05]  /*5d00*/  BSYNC B1 ;  /* 0x0000000000017941 */ /* 0x000fea0003800000 */
.L_x_45:
[----:B-----5:R-:W-:Y:S01]  /*5d10*/  LOP3.LUT R44, R44, 0xff, RZ, 0xc0, !PT ;  /* 0x000000ff2c2c7812 */ /* 0x020fe200078ec0ff */
[----:B------:R-:W-:Y:S01]  /*5d20*/  BSSY B1, `(.L_x_47) ;  /* 0x000000b000017945 */ /* 0x000fe20003800000 */
[----:B------:R-:W-:Y:S02]  /*5d30*/  ISETP.LT.OR P3, PT, R41, 0x9, !P0 ;  /* 0x000000092900780c */ /* 0x000fe40004761670 */
[----:B------:R-:W-:-:S05]  /*5d40*/  F2FP.F16.E4M3.UNPACK_B R44, R44 ;  /* 0x0000002cff2c723e */ /* 0x000fca00020006ff */
[----:B------:R-:W-:-:S05]  /*5d50*/  HADD2.F32 R44, -RZ, R44.H0_H0 ;  /* 0x2000002cff2c7230 */ /* 0x000fca0000004100 */
[----:B------:R-:W-:-:S04]  /*5d60*/  FMUL R44, R44, UR21 ;  /* 0x000000152c2c7c20 */ /* 0x000fc80008400000 */
[----:B------:R-:W-:-:S05]  /*5d70*/  FFMA R44, R223, UR20, R44 ;  /* 0x00000014df2c7c23 */ /* 0x000fca000800002c */
[----:B0-----:R-:W-:Y:S02]  /*5d80*/  F2FP.SATFINITE.E4M3.F32.PACK_AB_MERGE_C R45, RZ, R44, RZ ;  /* 0x0000002cff2d723e */ /* 0x001fe400048070ff */
[----:B------:R-:W-:-:S03]  /*5d90*/  PRMT R44, RZ, 0x7610, R44 ;  /* 0x00007610ff2c7816 */ /* 0x000fc6000000002c */
[----:B------:R0:W-:Y:S01]  /*5da0*/  @!P2 STG.E.U8 desc[UR14][R26.64+0x1], R45 ;  /* 0x0000012d1a00a986 */ /* 0x0001e2000c10110e */
[----:B------:R-:W-:Y:S05]  /*5db0*/  @P3 BRA `(.L_x_48) ;  /* 0x0000000000043947 */ /* 0x000fea0003800000 */
[----:B------:R0:W5:Y:S02]  /*5dc0*/  LDG.E.U8 R44, desc[UR14][R32.64+0x8] ;  /* 0x0000080e202c7981 */ /* 0x000164000c1e1100 */
.L_x_48:
[----:B------:R-:W-:Y:S05]  /*5dd0*/  BSYNC B1 ;  /* 0x0000000000017941 */ /* 0x000fea0003800000 */
.L_x_47:
[----:B-----5:R-:W-:Y:S01]  /*5de0*/  LOP3.LUT R44, R44, 0xff, RZ, 0xc0, !PT ;  /* 0x000000ff2c2c7812 */ /* 0x020fe200078ec0ff */
[----:B------:R-:W-:Y:S01]  /*5df0*/  BSSY B1, `(.L_x_49) ;  /* 0x000000b000017945 */ /* 0x000fe20003800000 */
[----:B------:R-:W-:Y:S02]  /*5e00*/  ISETP.LT.OR P2, PT, R41, 0xa, !P0 ;  /* 0x0000000a2900780c */ /* 0x000fe40004741670 */
[----:B------:R-:W-:-:S05]  /*5e10*/  F2FP.F16.E4M3.UNPACK_B R44, R44 ;  /* 0x0000002cff2c723e */ /* 0x000fca00020006ff */
[----:B------:R-:W-:-:S05]  /*5e20*/  HADD2.F32 R44, -RZ, R44.H0_H0 ;  /* 0x2000002cff2c7230 */ /* 0x000fca0000004100 */
[----:B0-----:R-:W-:Y:S01]  /*5e30*/  FMUL R45, R44, UR21 ;  /* 0x000000152c2d7c20 */ /* 0x001fe20008400000 */
[----:B------:R-:W-:-:S03]  /*5e40*/  PRMT R44, RZ, 0x7610, R44 ;  /* 0x00007610ff2c7816 */ /* 0x000fc6000000002c */
[----:B------:R-:W-:-:S05]  /*5e50*/  FFMA R45, R222, UR20, R45 ;  /* 0x00000014de2d7c23 */ /* 0x000fca000800002d */
[----:B------:R-:W-:-:S05]  /*5e60*/  F2FP.SATFINITE.E4M3.F32.PACK_AB_MERGE_C R45, RZ, R45, RZ ;  /* 0x0000002dff2d723e */ /* 0x000fca00048070ff */
[----:B------:R0:W-:Y:S01]  /*5e70*/  @!P3 STG.E.U8 desc[UR14][R24.64+0x8], R45 ;  /* 0x0000082d1800b986 */ /* 0x0001e2000c10110e */
[----:B------:R-:W-:Y:S05]  /*5e80*/  @P2 BRA `(.L_x_50) ;  /* 0x0000000000042947 */ /* 0x000fea0003800000 */
[----:B------:R0:W5:Y:S02]  /*5e90*/  LDG.E.U8 R44, desc[UR14][R32.64+0x9] ;  /* 0x0000090e202c7981 */ /* 0x000164000c1e1100 */
.L_x_50:
[----:B------:R-:W-:Y:S05]  /*5ea0*/  BSYNC B1 ;  /* 0x0000000000017941 */ /* 0x000fea0003800000 */
.L_x_49:
        /* <DEDUP_REMOVED lines=12> */
.L_x_52:
[----:B------:R-:W-:Y:S05]  /*5f70*/  BSYNC B1 ;  /* 0x0000000000017941 */ /* 0x000fea0003800000 */
.L_x_51:
        /* <DEDUP_REMOVED lines=12> */
.L_x_54:
[----:B------:R-:W-:Y:S05]  /*6040*/  BSYNC B1 ;  /* 0x0000000000017941 */ /* 0x000fea0003800000 */
.L_x_53:
        /* <DEDUP_REMOVED lines=12> */
.L_x_56:
[----:B------:R-:W-:Y:S05]  /*6110*/  BSYNC B1 ;  /* 0x0000000000017941 */ /* 0x000fea0003800000 */
.L_x_55:
        /* <DEDUP_REMOVED lines=12> */
.L_x_58:
[----:B------:R-:W-:Y:S05]  /*61e0*/  BSYNC B1 ;  /* 0x0000000000017941 */ /* 0x000fea0003800000 */
.L_x_57:
        /* <DEDUP_REMOVED lines=12> */
.L_x_60:
[----:B------:R-:W-:Y:S05]  /*62b0*/  BSYNC B1 ;  /* 0x0000000000017941 */ /* 0x000fea0003800000 */
.L_x_59:
        /* <DEDUP_REMOVED lines=12> */
.L_x_62:
[----:B------:R-:W-:Y:S05]  /*6380*/  BSYNC B1 ;  /* 0x0000000000017941 */ /* 0x000fea0003800000 */
.L_x_61:
        /* <DEDUP_REMOVED lines=12> */
.L_x_64:
[----:B------:R-:W-:Y:S05]  /*6450*/  BSYNC B1 ;  /* 0x0000000000017941 */ /* 0x000fea0003800000 */
.L_x_63:
        /* <DEDUP_REMOVED lines=12> */
.L_x_66:
[----:B------:R-:W-:Y:S05]  /*6520*/  BSYNC B1 ;  /* 0x0000000000017941 */ /* 0x000fea0003800000 */
.L_x_65:
        /* <DEDUP_REMOVED lines=12> */
.L_x_68:
[----:B------:R-:W-:Y:S05]  /*65f0*/  BSYNC B1 ;  /* 0x0000000000017941 */ /* 0x000fea0003800000 */
.L_x_67:
        /* <DEDUP_REMOVED lines=12> */
.L_x_70:
[----:B------:R-:W-:Y:S05]  /*66c0*/  BSYNC B1 ;  /* 0x0000000000017941 */ /* 0x000fea0003800000 */
.L_x_69:
        /* <DEDUP_REMOVED lines=12> */
.L_x_72:
[----:B------:R-:W-:Y:S05]  /*6790*/  BSYNC B1 ;  /* 0x0000000000017941 */ /* 0x000fea0003800000 */
.L_x_71:
        /* <DEDUP_REMOVED lines=12> */
.L_x_74:
[----:B------:R-:W-:Y:S05]  /*6860*/  BSYNC B1 ;  /* 0x0000000000017941 */ /* 0x000fea0003800000 */
.L_x_73:
        /* <DEDUP_REMOVED lines=12> */
.L_x_76:
[----:B------:R-:W-:Y:S05]  /*6930*/  BSYNC B1 ;  /* 0x0000000000017941 */ /* 0x000fea0003800000 */
.L_x_75:
        /* <DEDUP_REMOVED lines=12> */
.L_x_78:
[----:B------:R-:W-:Y:S05]  /*6a00*/  BSYNC B1 ;  /* 0x0000000000017941 */ /* 0x000fea0003800000 */
.L_x_77:
        /* <DEDUP_REMOVED lines=12> */
.L_x_80:
[----:B------:R-:W-:Y:S05]  /*6ad0*/  BSYNC B1 ;  /* 0x0000000000017941 */ /* 0x000fea0003800000 */
.L_x_79:
        /* <DEDUP_REMOVED lines=12> */
.L_x_82:
[----:B------:R-:W-:Y:S05]  /*6ba0*/  BSYNC B1 ;  /* 0x0000000000017941 */ /* 0x000fea0003800000 */
.L_x_81:
        /* <DEDUP_REMOVED lines=12> */
.L_x_84:
[----:B------:R-:W-:Y:S05]  /*6c70*/  BSYNC B1 ;  /* 0x0000000000017941 */ /* 0x000fea0003800000 */
.L_x_83:
        /* <DEDUP_REMOVED lines=12> */
.L_x_86:
[----:B------:R-:W-:Y:S05]  /*6d40*/  BSYNC B1 ;  /* 0x0000000000017941 */ /* 0x000fea0003800000 */
.L_x_85:
        /* <DEDUP_REMOVED lines=12> */
.L_x_88:
[----:B------:R-:W-:Y:S05]  /*6e10*/  BSYNC B1 ;  /* 0x0000000000017941 */ /* 0x000fea0003800000 */
.L_x_87:
        /* <DEDUP_REMOVED lines=12> */
.L_x_90:
[----:B------:R-:W-:Y:S05]  /*6ee0*/  BSYNC B1 ;  /* 0x0000000000017941 */ /* 0x000fea0003800000 */
.L_x_89:
        /* <DEDUP_REMOVED lines=12> */
.L_x_92:
[----:B------:R-:W-:Y:S05]  /*6fb0*/  BSYNC B1 ;  /* 0x0000000000017941 */ /* 0x000fea0003800000 */
.L_x_91:
        /* <DEDUP_REMOVED lines=12> */
.L_x_94:
[----:B------:R-:W-:Y:S05]  /*7080*/  BSYNC B1 ;  /* 0x0000000000017941 */ /* 0x000fea0003800000 */
.L_x_93:
        /* <DEDUP_REMOVED lines=12> */
.L_x_96:
[----:B------:R-:W-:Y:S05]  /*7150*/  BSYNC B1 ;  /* 0x0000000000017941 */ /* 0x000fea0003800000 */
.L_x_95:
        /* <DEDUP_REMOVED lines=12> */
.L_x_98:
[----:B------:R-:W-:Y:S05]  /*7220*/  BSYNC B1 ;  /* 0x0000000000017941 */ /* 0x000fea0003800000 */
.L_x_97:
        /* <DEDUP_REMOVED lines=12> */
.L_x_100:
[----:B------:R-:W-:Y:S05]  /*72f0*/  BSYNC B1 ;  /* 0x0000000000017941 */ /* 0x000fea0003800000 */
.L_x_99:
        /* <DEDUP_REMOVED lines=12> */
.L_x_102:
[----:B------:R-:W-:Y:S05]  /*73c0*/  BSYNC B1 ;  /* 0x0000000000017941 */ /* 0x000fea0003800000 */
.L_x_101:
        /* <DEDUP_REMOVED lines=12> */
.L_x_104:
[----:B------:R-:W-:Y:S05]  /*7490*/  BSYNC B1 ;  /* 0x0000000000017941 */ /* 0x000fea0003800000 */
.L_x_103:
        /* <DEDUP_REMOVED lines=12> */
.L_x_106:
[----:B------:R-:W-:Y:S05]  /*7560*/  BSYNC B1 ;  /* 0x0000000000017941 */ /* 0x000fea0003800000 */
.L_x_105:
        /* <DEDUP_REMOVED lines=12> */
.L_x_108:
[----:B------:R-:W-:Y:S05]  /*7630*/  BSYNC B1 ;  /* 0x0000000000017941 */ /* 0x000fea0003800000 */
.L_x_107:
        /* <DEDUP_REMOVED lines=12> */
.L_x_110:
[----:B------:R-:W-:Y:S05]  /*7700*/  BSYNC B1 ;  /* 0x0000000000017941 */ /* 0x000fea0003800000 */
.L_x_109:
        /* <DEDUP_REMOVED lines=12> */
.L_x_112:
[----:B------:R-:W-:Y:S05]  /*77d0*/  BSYNC B1 ;  /* 0x0000000000017941 */ /* 0x000fea0003800000 */
.L_x_111:
        /* <DEDUP_REMOVED lines=12> */
.L_x_114:
[----:B------:R-:W-:Y:S05]  /*78a0*/  BSYNC B1 ;  /* 0x0000000000017941 */ /* 0x000fea0003800000 */
.L_x_113:
        /* <DEDUP_REMOVED lines=12> */
.L_x_116:
[----:B------:R-:W-:Y:S05]  /*7970*/  BSYNC B1 ;  /* 0x0000000000017941 */ /* 0x000fea0003800000 */
.L_x_115:
        /* <DEDUP_REMOVED lines=12> */
.L_x_118:
[----:B------:R-:W-:Y:S05]  /*7a40*/  BSYNC B1 ;  /* 0x0000000000017941 */ /* 0x000fea0003800000 */
.L_x_117:
        /* <DEDUP_REMOVED lines=12> */
.L_x_120:
[----:B------:R-:W-:Y:S05]  /*7b10*/  BSYNC B1 ;  /* 0x0000000000017941 */ /* 0x000fea0003800000 */
.L_x_119:
        /* <DEDUP_REMOVED lines=12> */
.L_x_122:
[----:B------:R-:W-:Y:S05]  /*7be0*/  BSYNC B1 ;  /* 0x0000000000017941 */ /* 0x000fea0003800000 */
.L_x_121:
        /* <DEDUP_REMOVED lines=12> */
.L_x_124:
[----:B------:R-:W-:Y:S05]  /*7cb0*/  BSYNC B1 ;  /* 0x0000000000017941 */ /* 0x000fea0003800000 */
.L_x_123:
        /* <DEDUP_REMOVED lines=12> */
.L_x_126:
[----:B------:R-:W-:Y:S05]  /*7d80*/  BSYNC B1 ;  /* 0x0000000000017941 */ /* 0x000fea0003800000 */
.L_x_125:
        /* <DEDUP_REMOVED lines=12> */
.L_x_128:
[----:B------:R-:W-:Y:S05]  /*7e50*/  BSYNC B1 ;  /* 0x0000000000017941 */ /* 0x000fea0003800000 */
.L_x_127:
        /* <DEDUP_REMOVED lines=12> */
.L_x_130:
[----:B------:R-:W-:Y:S05]  /*7f20*/  BSYNC B1 ;  /* 0x0000000000017941 */ /* 0x000fea0003800000 */
.L_x_129:
        /* <DEDUP_REMOVED lines=12> */
.L_x_132:
[----:B------:R-:W-:Y:S05]  /*7ff0*/  BSYNC B1 ;  /* 0x0000000000017941 */ /* 0x000fea0003800000 */
.L_x_131:
        /* <DEDUP_REMOVED lines=12> */
.L_x_134:
[----:B------:R-:W-:Y:S05]  /*80c0*/  BSYNC B1 ;  /* 0x0000000000017941 */ /* 0x000fea0003800000 */
.L_x_133:
        /* <DEDUP_REMOVED lines=12> */
.L_x_136:
[----:B------:R-:W-:Y:S05]  /*8190*/  BSYNC B1 ;  /* 0x0000000000017941 */ /* 0x000fea0003800000 */
.L_x_135:
        /* <DEDUP_REMOVED lines=12> */
.L_x_138:
[----:B------:R-:W-:Y:S05]  /*8260*/  BSYNC B1 ;  /* 0x0000000000017941 */ /* 0x000fea0003800000 */
.L_x_137:
        /* <DEDUP_REMOVED lines=12> */
.L_x_140:
[----:B------:R-:W-:Y:S05]  /*8330*/  BSYNC B1 ;  /* 0x0000000000017941 */ /* 0x000fea0003800000 */
.L_x_139:
        /* <DEDUP_REMOVED lines=12> */
.L_x_142:
[----:B------:R-:W-:Y:S05]  /*8400*/  BSYNC B1 ;  /* 0x0000000000017941 */ /* 0x000fea0003800000 */
.L_x_141:
        /* <DEDUP_REMOVED lines=12> */
.L_x_144:
[----:B------:R-:W-:Y:S05]  /*84d0*/  BSYNC B1 ;  /* 0x0000000000017941 */ /* 0x000fea0003800000 */
.L_x_143:
        /* <DEDUP_REMOVED lines=12> */
.L_x_146:
[----:B------:R-:W-:Y:S05]  /*85a0*/  BSYNC B1 ;  /* 0x0000000000017941 */ /* 0x000fea0003800000 */
.L_x_145:
        /* <DEDUP_REMOVED lines=12> */
.L_x_148:
[----:B------:R-:W-:Y:S05]  /*8670*/  BSYNC B1 ;  /* 0x0000000000017941 */ /* 0x000fea0003800000 */
.L_x_147:
        /* <DEDUP_REMOVED lines=12> */
.L_x_150:
[----:B------:R-:W-:Y:S05]  /*8740*/  BSYNC B1 ;  /* 0x0000000000017941 */ /* 0x000fea0003800000 */
.L_x_149:
        /* <DEDUP_REMOVED lines=12> */
.L_x_152:
[----:B------:R-:W-:Y:S05]  /*8810*/  BSYNC B1 ;  /* 0x0000000000017941 */ /* 0x000fea0003800000 */
.L_x_151:
        /* <DEDUP_REMOVED lines=12> */
.L_x_154:
[----:B------:R-:W-:Y:S05]  /*88e0*/  BSYNC B1 ;  /* 0x0000000000017941 */ /* 0x000fea0003800000 */
.L_x_153:
        /* <DEDUP_REMOVED lines=12> */
.L_x_156:
[----:B------:R-:W-:Y:S05]  /*89b0*/  BSYNC B1 ;  /* 0x0000000000017941 */ /* 0x000fea0003800000 */
.L_x_155:
        /* <DEDUP_REMOVED lines=12> */
.L_x_158:
[----:B------:R-:W-:Y:S05]  /*8a80*/  BSYNC B1 ;  /* 0x0000000000017941 */ /* 0x000fea0003800000 */
.L_x_157:
        /* <DEDUP_REMOVED lines=12> */
.L_x_160:
[----:B------:R-:W-:Y:S05]  /*8b50*/  BSYNC B1 ;  /* 0x0000000000017941 */ /* 0x000fea0003800000 */
.L_x_159:
        /* <DEDUP_REMOVED lines=12> */
.L_x_162:
[----:B------:R-:W-:Y:S05]  /*8c20*/  BSYNC B1 ;  /* 0x0000000000017941 */ /* 0x000fea0003800000 */
.L_x_161:
[----:B-----5:R-:W-:Y:S01]  /*8c30*/  LOP3.LUT R44, R44, 0xff, RZ, 0xc0, !PT ;  /* 0x000000ff2c2c7812 */ /* 0x020fe200078ec0ff */
[----:B------:R-:W-:Y:S01]  /*8c40*/  BSSY B1, `(.L_x_163) ;  /* 0x000000b000017945 */ /* 0x000fe20003800000 */
[----:B------:R-:W-:Y:S02]  /*8c50*/  ISETP.LT.OR P2, PT, R41, 0x79, !P1 ;  /* 0x000000792900780c */ /* 0x000fe40004f41670 */
[----:B------:R-:W-:Y:S02]  /*8c60*/  F2FP.F16.E4M3.UNPACK_B R44, R44 ;  /* 0x0000002cff2c723e */ /* 0x000fe400020006ff */
[----:B0--3--:R-:W-:-:S03]  /*8c70*/  PRMT R32, RZ, 0x7610, R32 ;  /* 0x00007610ff207816 */ /* 0x009fc60000000020 */
[----:B------:R-:W-:-:S05]  /*8c80*/  HADD2.F32 R44, -RZ, R44.H0_H0 ;  /* 0x2000002cff2c7230 */ /* 0x000fca0000004100 */
[----:B------:R-:W-:-:S04]  /*8c90*/  FMUL R44, R44, UR21 ;  /* 0x000000152c2c7c20 */ /* 0x000fc80008400000 */
[----:B------:R-:W-:-:S05]  /*8ca0*/  FFMA R44, R165, UR20, R44 ;  /* 0x00000014a52c7c23 */ /* 0x000fca000800002c */
[----:B------:R-:W-:-:S05]  /*8cb0*/  F2FP.SATFINITE.E4M3.F32.PACK_AB_MERGE_C R33, RZ, R44, RZ ;  /* 0x0000002cff21723e */ /* 0x000fca00048070ff */
[----:B------:R0:W-:Y:S01]  /*8cc0*/  @!P0 STG.E.U8 desc[UR14][R24.64+0x79], R33 ;  /* 0x0000792118008986 */ /* 0x0001e2000c10110e */
[----:B------:R-:W-:Y:S05]  /*8cd0*/  @P2 BRA `(.L_x_164) ;  /* 0x0000000000042947 */ /* 0x000fea0003800000 */
[----:B------:R3:W5:Y:S02]  /*8ce0*/  LDG.E.U8 R32, desc[UR14][R34.64+0x78] ;  /* 0x0000780e22207981 */ /* 0x000764000c1e1100 */
.L_x_164:
[----:B------:R-:W-:Y:S05]  /*8cf0*/  BSYNC B1 ;  /* 0x0000000000017941 */ /* 0x000fea0003800000 */
.L_x_163:
[----:B-----5:R-:W-:Y:S01]  /*8d00*/  LOP3.LUT R32, R32, 0xff, RZ, 0xc0, !PT ;  /* 0x000000ff20207812 */ /* 0x020fe200078ec0ff */
[----:B------:R-:W-:Y:S01]  /*8d10*/  BSSY B1, `(.L_x_165) ;  /* 0x000000b000017945 */ /* 0x000fe20003800000 */
[----:B------:R-:W-:Y:S02]  /*8d20*/  ISETP.LT.OR P1, PT, R41, 0x7a, !P1 ;  /* 0x0000007a2900780c */ /* 0x000fe40004f21670 */
[----:B------:R-:W-:Y:S02]  /*8d30*/  F2FP.F16.E4M3.UNPACK_B R32, R32 ;  /* 0x00000020ff20723e */ /* 0x000fe400020006ff */
[----:B0-2---:R-:W-:-:S03]  /*8d40*/  PRMT R24, RZ, 0x7610, R24 ;  /* 0x00007610ff187816 */ /* 0x005fc60000000018 */
[----:B------:R-:W-:-:S05]  /*8d50*/  HADD2.F32 R32, -RZ, R32.H0_H0 ;  /* 0x20000020ff207230 */ /* 0x000fca0000004100 */
[----:B------:R-:W-:-:S04]  /*8d60*/  FMUL R25, R32, UR21 ;  /* 0x0000001520197c20 */ /* 0x000fc80008400000 */
[----:B------:R-:W-:-:S05]  /*8d70*/  FFMA R25, R164, UR20, R25 ;  /* 0x00000014a4197c23 */ /* 0x000fca0008000019 */
[----:B------:R-:W-:-:S05]  /*8d80*/  F2FP.SATFINITE.E4M3.F32.PACK_AB_MERGE_C R25, RZ, R25, RZ ;  /* 0x00000019ff19723e */ /* 0x000fca00048070ff */
[----:B------:R0:W-:Y:S01]  /*8d90*/  @!P2 STG.E.U8 desc[UR14][R26.64+0x78], R25 ;  /* 0x000078191a00a986 */ /* 0x0001e2000c10110e */
[----:B------:R-:W-:Y:S05]  /*8da0*/  @P1 BRA `(.L_x_166) ;  /* 0x0000000000041947 */ /* 0x000fea0003800000 */
[----:B------:R2:W5:Y:S02]  /*8db0*/  LDG.E.U8 R24, desc[UR14][R34.64+0x79] ;  /* 0x0000790e22187981 */ /* 0x000564000c1e1100 */
.L_x_166:
[----:B------:R-:W-:Y:S05]  /*8dc0*/  BSYNC B1 ;  /* 0x0000000000017941 */ /* 0x000fea0003800000 */
.L_x_165:
[----:B-----5:R-:W-:Y:S01]  /*8dd0*/  LOP3.LUT R24, R24, 0xff, RZ, 0xc0, !PT ;  /* 0x000000ff18187812 */ /* 0x020fe200078ec0ff */
[----:B------:R-:W-:Y:S01]  /*8de0*/  BSSY B1, `(.L_x_167) ;  /* 0x0000013000017945 */ /* 0x000fe20003800000 */
[----:B------:R-:W-:Y:S02]  /*8df0*/  IADD3 R33, P0, R43, 0x80, RZ ;  /* 0x000000802b217810 */ /* 0x000fe40007f1e0ff */
[----:B------:R-:W-:-:S03]  /*8e00*/  F2FP.F16.E4M3.UNPACK_B R24, R24 ;  /* 0x00000018ff18723e */ /* 0x000fc600020006ff */
[----:B0-----:R-:W-:Y:S01]  /*8e10*/  IMAD.X R25, RZ, RZ, R39, P0 ;  /* 0x000000ffff197224 */ /* 0x001fe200000e0627 */
[----:B------:R-:W-:Y:S01]  /*8e20*/  ISETP.GE.AND P0, PT, R42, 0x81, PT ;  /* 0x000000812a00780c */ /* 0x000fe20003f06270 */
[----:B------:R-:W-:Y:S02]  /*8e30*/  HADD2.F32 R24, -RZ, R24.H0_H0 ;  /* 0x20000018ff187230 */ /* 0x000fe40000004100 */
[----:B--234-:R-:W-:Y:S01]  /*8e40*/  IMAD R34, R25, UR6, RZ ;  /* 0x0000000619227c24 */ /* 0x01cfe2000f8e02ff */
        /* <DEDUP_REMOVED lines=12> */
.L_x_168:
[----:B------:R-:W-:Y:S05]  /*8f10*/  BSYNC B1 ;  /* 0x0000000000017941 */ /* 0x000fea0003800000 */
.L_x_167:
[----:B-----5:R-:W-:Y:S01]  /*8f20*/  LOP3.LUT R32, R32, 0xff, RZ, 0xc0, !PT ;  /* 0x000000ff20207812 */ /* 0x020fe200078ec0ff */
[----:B------:R-:W-:Y:S01]  /*8f30*/  BSSY B1, `(.L_x_169) ;  /* 0x000000b000017945 */ /* 0x000fe20003800000 */
[----:B------:R-:W-:Y:S02]  /*8f40*/  ISETP.LT.OR P2, PT, R41, 0x2, !P0 ;  /* 0x000000022900780c */ /* 0x000fe40004741670 */
[----:B------:R-:W-:Y:S02]  /*8f50*/  F2FP.F16.E4M3.UNPACK_B R32, R32 ;  /* 0x00000020ff20723e */ /* 0x000fe400020006ff */
[----:B0-----:R-:W-:-:S03]  /*8f60*/  PRMT R26, RZ, 0x7610, R26 ;  /* 0x00007610ff1a7816 */ /* 0x001fc6000000001a */
[----:B------:R-:W-:-:S05]  /*8f70*/  HADD2.F32 R32, -RZ, R32.H0_H0 ;  /* 0x20000020ff207230 */ /* 0x000fca0000004100 */
[----:B------:R-:W-:-:S04]  /*8f80*/  FMUL R27, R32, UR21 ;  /* 0x00000015201b7c20 */ /* 0x000fc80008400000 */
[----:B------:R-:W-:-:S05]  /*8f90*/  FFMA R27, R162, UR20, R27 ;  /* 0x00000014a21b7c23 */ /* 0x000fca000800001b */
[----:B------:R-:W-:-:S05]  /*8fa0*/  F2FP.SATFINITE.E4M3.F32.PACK_AB_MERGE_C R27, RZ, R27, RZ ;  /* 0x0000001bff1b723e */ /* 0x000fca00048070ff */
[----:B------:R0:W-:Y:S01]  /*8fb0*/  @!P3 STG.E.U8 desc[UR14][R28.64], R27 ;  /* 0x0000001b1c00b986 */ /* 0x0001e2000c10110e */
[----:B------:R-:W-:Y:S05]  /*8fc0*/  @P2 BRA `(.L_x_170) ;  /* 0x0000000000042947 */ /* 0x000fea0003800000 */
[----:B------:R3:W5:Y:S02]  /*8fd0*/  LDG.E.U8 R26, desc[UR14][R24.64+0x1] ;  /* 0x0000010e181a7981 */ /* 0x000764000c1e1100 */
.L_x_170:
[----:B------:R-:W-:Y:S05]  /*8fe0*/  BSYNC B1 ;  /* 0x0000000000017941 */ /* 0x000fea0003800000 */
.L_x_169:
[----:B-----5:R-:W-:Y:S01]  /*8ff0*/  LOP3.LUT R26, R26, 0xff, RZ, 0xc0, !PT ;  /* 0x000000ff1a1a7812 */ /* 0x020fe200078ec0ff */
[----:B------:R-:W-:Y:S01]  /*9000*/  BSSY B1, `(.L_x_171) ;  /* 0x0000013000017945 */ /* 0x000fe20003800000 */
[----:B------:R-:W-:Y:S02]  /*9010*/  IADD3 R43, P1, R43, 0x88, RZ ;  /* 0x000000882b2b7810 */ /* 0x000fe40007f3e0ff */
[----:B------:R-:W-:Y:S02]  /*9020*/  F2FP.F16.E4M3.UNPACK_B R26, R26 ;  /* 0x0000001aff1a723e */ /* 0x000fe400020006ff */
[----:B------:R-:W-:Y:S01]  /*9030*/  PRMT R32, RZ, 0x7610, R32 ;  /* 0x00007610ff207816 */ /* 0x000fe20000000020 */
[----:B------:R-:W-:Y:S01]  /*9040*/  IMAD.X R38, RZ, RZ, R39, P1 ;  /* 0x000000ffff267224 */ /* 0x000fe200008e0627 */
[----:B------:R-:W-:Y:S01]  /*9050*/  ISETP.GE.AND P1, PT, R42, 0x89, PT ;  /* 0x000000892a00780c */ /* 0x000fe20003f26270 */
[----:B------:R-:W-:Y:S02]  /*9060*/  HADD2.F32 R26, -RZ, R26.H0_H0 ;  /* 0x2000001aff1a7230 */ /* 0x000fe40000004100 */
[----:B------:R-:W-:Y:S01]  /*9070*/  IMAD R38, R38, UR6, RZ ;  /* 0x0000000626267c24 */ /* 0x000fe2000f8e02ff */
[----:B------:R-:W-:Y:S01]  /*9080*/  ISETP.LT.OR P5, PT, R41, 0x1, !P1 ;  /* 0x000000012900780c */ /* 0x000fe20004fa1670 */
[----:B------:R-:W-:-:S04]  /*9090*/  IMAD.WIDE.U32 R36, R43, UR6, R36 ;  /* 0x000000062b247c25 */ /* 0x000fc8000f8e0024 */
[----:B------:R-:W-:Y:S01]  /*90a0*/  FMUL R26, R26, UR21 ;  /* 0x000000151a1a7c20 */ /* 0x000fe20008400000 */
[----:B------:R-:W-:-:S03]  /*90b0*/  IMAD R43, R43, UR7, R38 ;  /* 0x000000072b2b7c24 */ /* 0x000fc6000f8e0226 */
[----:B------:R-:W-:Y:S01]  /*90c0*/  FFMA R161, R161, UR20, R26 ;  /* 0x00000014a1a17c23 */ /* 0x000fe2000800001a */
[----:B------:R-:W-:-:S04]  /*90d0*/  IADD3 R26, P3, R36, UR10, RZ ;  /* 0x0000000a241a7c10 */ /* 0x000fc8000ff7e0ff */
[----:B------:R-:W-:Y:S02]  /*90e0*/  F2FP.SATFINITE.E4M3.F32.PACK_AB_MERGE_C R161, RZ, R161, RZ ;  /* 0x000000a1ffa1723e */ /* 0x000fe400048070ff */
[----:B0-----:R-:W-:-:S03]  /*90f0*/  IADD3.X R27, R37, UR11, R43, P3, !PT ;  /* 0x0000000b251b7c10 */ /* 0x001fc60009ffe42b */
[----:B------:R0:W-:Y:S01]  /*9100*/  @!P2 STG.E.U8 desc[UR14][R28.64+0x1], R161 ;  /* 0x000001a11c00a986 */ /* 0x0001e2000c10110e */
[----:B------:R-:W-:Y:S05]  /*9110*/  @P5 BRA `(.L_x_172) ;  /* 0x0000000000045947 */ /* 0x000fea0003800000 */
[----:B------:R4:W5:Y:S02]  /*9120*/  LDG.E.U8 R32, desc[UR14][R26.64] ;  /* 0x0000000e1a207981 */ /* 0x000964000c1e1100 */
.L_x_172:
[----:B------:R-:W-:Y:S05]  /*9130*/  BSYNC B1 ;  /* 0x0000000000017941 */ /* 0x000fea0003800000 */
.L_x_171:
        /* <DEDUP_REMOVED lines=12> */
.L_x_174:
[----:B------:R-:W-:Y:S05]  /*9200*/  BSYNC B1 ;  /* 0x0000000000017941 */ /* 0x000fea0003800000 */
.L_x_173:
        /* <DEDUP_REMOVED lines=12> */
.L_x_176:
[----:B------:R-:W-:Y:S05]  /*92d0*/  BSYNC B1 ;  /* 0x0000000000017941 */ /* 0x000fea0003800000 */
.L_x_175:
        /* <DEDUP_REMOVED lines=12> */
.L_x_178:
[----:B------:R-:W-:Y:S05]  /*93a0*/  BSYNC B1 ;  /* 0x0000000000017941 */ /* 0x000fea0003800000 */
.L_x_177:
        /* <DEDUP_REMOVED lines=12> */
.L_x_180:
[----:B------:R-:W-:Y:S05]  /*9470*/  BSYNC B1 ;  /* 0x0000000000017941 */ /* 0x000fea0003800000 */
.L_x_179:
        /* <DEDUP_REMOVED lines=12> */
.L_x_182:
[----:B------:R-:W-:Y:S05]  /*9540*/  BSYNC B1 ;  /* 0x0000000000017941 */ /* 0x000fea0003800000 */
.L_x_181:
        /* <DEDUP_REMOVED lines=12> */
.L_x_184:
[----:B------:R-:W-:Y:S05]  /*9610*/  BSYNC B1 ;  /* 0x0000000000017941 */ /* 0x000fea0003800000 */
.L_x_183:
        /* <DEDUP_REMOVED lines=12> */
.L_x_186:
[----:B------:R-:W-:Y:S05]  /*96e0*/  BSYNC B1 ;  /* 0x0000000000017941 */ /* 0x000fea0003800000 */
.L_x_185:
        /* <DEDUP_REMOVED lines=12> */
.L_x_188:
[----:B------:R-:W-:Y:S05]  /*97b0*/  BSYNC B1 ;  /* 0x0000000000017941 */ /* 0x000fea0003800000 */
.L_x_187:
        /* <DEDUP_REMOVED lines=12> */
.L_x_190:
[----:B------:R-:W-:Y:S05]  /*9880*/  BSYNC B1 ;  /* 0x0000000000017941 */ /* 0x000fea0003800000 */
.L_x_189:
[----:B-----5:R-:W-:Y:S01]  /*9890*/  LOP3.LUT R32, R32, 0xff, RZ, 0xc0, !PT ;  /* 0x000000ff20207812 */ /* 0x020fe200078ec0ff */
[----:B------:R-:W-:Y:S01]  /*98a0*/  BSSY B1, `(.L_x_191) ;  /* 0x000000b000017945 */ /* 0x000fe20003800000 */
[----:B------:R-:W-:Y:S02]  /*98b0*/  ISETP.LT.OR P3, PT, R41, 0x19, !P0 ;  /* 0x000000192900780c */ /* 0x000fe40004761670 */
[----:B------:R-:W-:-:S05]  /*98c0*/  F2FP.F16.E4M3.UNPACK_B R32, R32 ;  /* 0x00000020ff20723e */ /* 0x000fca00020006ff */
[----:B------:R-:W-:-:S05]  /*98d0*/  HADD2.F32 R32, -RZ, R32.H0_H0 ;  /* 0x20000020ff207230 */ /* 0x000fca0000004100 */
[----:B------:R-:W-:-:S04]  /*98e0*/  FMUL R32, R32, UR21 ;  /* 0x0000001520207c20 */ /* 0x000fc80008400000 */
[----:B------:R-:W-:Y:S01]  /*98f0*/  FFMA R32, R23, UR20, R32 ;  /* 0x0000001417207c23 */ /* 0x000fe20008000020 */
[----:B------:R-:W-:-:S04]  /*9900*/  PRMT R23, RZ, 0x7610, R23 ;  /* 0x00007610ff177816 */ /* 0x000fc80000000017 */
[----:B0-----:R-:W-:-:S05]  /*9910*/  F2FP.SATFINITE.E4M3.F32.PACK_AB_MERGE_C R33, RZ, R32, RZ ;  /* 0x00000020ff21723e */ /* 0x001fca00048070ff */
[----:B------:R0:W-:Y:S01]  /*9920*/  @!P2 STG.E.U8 desc[UR14][R30.64+0x11], R33 ;  /* 0x000011211e00a986 */ /* 0x0001e2000c10110e */
[----:B------:R-:W-:Y:S05]  /*9930*/  @P3 BRA `(.L_x_192) ;  /* 0x0000000000043947 */ /* 0x000fea0003800000 */
[----:B------:R0:W5:Y:S02]  /*9940*/  LDG.E.U8 R23, desc[UR14][R24.64+0x18] ;  /* 0x0000180e18177981 */ /* 0x000164000c1e1100 */
.L_x_192:
[----:B------:R-:W-:Y:S05]  /*9950*/  BSYNC B1 ;  /* 0x0000000000017941 */ /* 0x000fea0003800000 */
.L_x_191:
        /* <DEDUP_REMOVED lines=8> */
[----:B------:R-:W-:-:S05]  /*99e0*/  F2FP.SATFINITE.E4M3.F32.PACK_AB_MERGE_C R23, RZ, R23, RZ ;  /* 0x00000017ff17723e */ /* 0x000fca00048070ff */
[----:B------:R0:W-:Y:S01]  /*99f0*/  @!P3 STG.E.U8 desc[UR14][R28.64+0x18], R23 ;  /* 0x000018171c00b986 */ /* 0x0001e2000c10110e */
[----:B------:R-:W-:Y:S05]  /*9a00*/  @P2 BRA `(.L_x_194) ;  /* 0x0000000000042947 */ /* 0x000fea0003800000 */
[----:B------:R0:W5:Y:S02]  /*9a10*/  LDG.E.U8 R22, desc[UR14][R24.64+0x19] ;  /* 0x0000190e18167981 */ /* 0x000164000c1e1100 */
.L_x_194:
[----:B------:R-:W-:Y:S05]  /*9a20*/  BSYNC B1 ;  /* 0x0000000000017941 */ /* 0x000fea0003800000 */
.L_x_193:
        /* <DEDUP_REMOVED lines=12> */
.L_x_196:
[----:B------:R-:W-:Y:S05]  /*9af0*/  BSYNC B1 ;  /* 0x0000000000017941 */ /* 0x000fea0003800000 */
.L_x_195:
        /* <DEDUP_REMOVED lines=12> */
.L_x_198:
[----:B------:R-:W-:Y:S05]  /*9bc0*/  BSYNC B1 ;  /* 0x0000000000017941 */ /* 0x000fea0003800000 */
.L_x_197:
        /* <DEDUP_REMOVED lines=12> */
.L_x_200:
[----:B------:R-:W-:Y:S05]  /*9c90*/  BSYNC B1 ;  /* 0x0000000000017941 */ /* 0x000fea0003800000 */
.L_x_199:
        /* <DEDUP_REMOVED lines=12> */
.L_x_202:
[----:B------:R-:W-:Y:S05]  /*9d60*/  BSYNC B1 ;  /* 0x0000000000017941 */ /* 0x000fea0003800000 */
.L_x_201:
        /* <DEDUP_REMOVED lines=12> */
.L_x_204:
[----:B------:R-:W-:Y:S05]  /*9e30*/  BSYNC B1 ;  /* 0x0000000000017941 */ /* 0x000fea0003800000 */
.L_x_203:
        /* <DEDUP_REMOVED lines=12> */
.L_x_206:
[----:B------:R-:W-:Y:S05]  /*9f00*/  BSYNC B1 ;  /* 0x0000000000017941 */ /* 0x000fea0003800000 */
.L_x_205:
        /* <DEDUP_REMOVED lines=12> */
.L_x_208:
[----:B------:R-:W-:Y:S05]  /*9fd0*/  BSYNC B1 ;  /* 0x0000000000017941 */ /* 0x000fea0003800000 */
.L_x_207:
        /* <DEDUP_REMOVED lines=12> */
.L_x_210:
[----:B------:R-:W-:Y:S05]  /*a0a0*/  BSYNC B1 ;  /* 0x0000000000017941 */ /* 0x000fea0003800000 */
.L_x_209:
        /* <DEDUP_REMOVED lines=12> */
.L_x_212:
[----:B------:R-:W-:Y:S05]  /*a170*/  BSYNC B1 ;  /* 0x0000000000017941 */ /* 0x000fea0003800000 */
.L_x_211:
        /* <DEDUP_REMOVED lines=12> */
.L_x_214:
[----:B------:R-:W-:Y:S05]  /*a240*/  BSYNC B1 ;  /* 0x0000000000017941 */ /* 0x000fea0003800000 */
.L_x_213:
        /* <DEDUP_REMOVED lines=12> */
.L_x_216:
[----:B------:R-:W-:Y:S05]  /*a310*/  BSYNC B1 ;  /* 0x0000000000017941 */ /* 0x000fea0003800000 */
.L_x_215:
        /* <DEDUP_REMOVED lines=12> */
.L_x_218:
[----:B------:R-:W-:Y:S05]  /*a3e0*/  BSYNC B1 ;  /* 0x0000000000017941 */ /* 0x000fea0003800000 */
.L_x_217:
        /* <DEDUP_REMOVED lines=12> */
.L_x_220:
[----:B------:R-:W-:Y:S05]  /*a4b0*/  BSYNC B1 ;  /* 0x0000000000017941 */ /* 0x000fea0003800000 */
.L_x_219:
        /* <DEDUP_REMOVED lines=12> */
.L_x_222:
[----:B------:R-:W-:Y:S05]  /*a580*/  BSYNC B1 ;  /* 0x0000000000017941 */ /* 0x000fea0003800000 */
.L_x_221:
        /* <DEDUP_REMOVED lines=12> */
.L_x_224:
[----:B------:R-:W-:Y:S05]  /*a650*/  BSYNC B1 ;  /* 0x0000000000017941 */ /* 0x000fea0003800000 */
.L_x_223:
        /* <DEDUP_REMOVED lines=12> */
.L_x_226:
[----:B------:R-:W-:Y:S05]  /*a720*/  BSYNC B1 ;  /* 0x0000000000017941 */ /* 0x000fea0003800000 */
.L_x_225:
        /* <DEDUP_REMOVED lines=12> */
.L_x_228:
[----:B------:R-:W-:Y:S05]  /*a7f0*/  BSYNC B1 ;  /* 0x0000000000017941 */ /* 0x000fea0003800000 */
.L_x_227:
        /* <DEDUP_REMOVED lines=12> */
.L_x_230:
[----:B------:R-:W-:Y:S05]  /*a8c0*/  BSYNC B1 ;  /* 0x0000000000017941 */ /* 0x000fea0003800000 */
.L_x_229:
        /* <DEDUP_REMOVED lines=12> */
.L_x_232:
[----:B------:R-:W-:Y:S05]  /*a990*/  BSYNC B1 ;  /* 0x0000000000017941 */ /* 0x000fea0003800000 */
.L_x_231:
        /* <DEDUP_REMOVED lines=12> */
.L_x_234:
[----:B------:R-:W-:Y:S05]  /*aa60*/  BSYNC B1 ;  /* 0x0000000000017941 */ /* 0x000fea0003800000 */
.L_x_233:
[----:B-----5:R-:W-:Y:S01]  /*aa70*/  LOP3.LUT R2, R2, 0xff, RZ, 0xc0, !PT ;  /* 0x000000ff02027812 */ /* 0x020fe200078ec0ff */
[----:B------:R-:W-:Y:S01]  /*aa80*/  BSSY B1, `(.L_x_235) ;  /* 0x000000b000017945 */ /* 0x000fe20003800000 */
[----:B------:R-:W-:Y:S02]  /*aa90*/  ISETP.LT.OR P3, PT, R41, 0x41, !P1 ;  /* 0x000000412900780c */ /* 0x000fe40004f61670 */
[----:B------:R-:W-:-:S05]  /*aaa0*/  F2FP.F16.E4M3.UNPACK_B R2, R2 ;  /* 0x00000002ff02723e */ /* 0x000fca00020006ff */
[----:B------:R-:W-:-:S05]  /*aab0*/  HADD2.F32 R2, -RZ, R2.H0_H0 ;  /* 0x20000002ff027230 */ /* 0x000fca0000004100 */
[----:B0-----:R-:W-:-:S04]  /*aac0*/  FMUL R3, R2, UR21 ;  /* 0x0000001502037c20 */ /* 0x001fc80008400000 */
[----:B------:R-:W-:Y:S01]  /*aad0*/  FFMA R3, R0, UR20, R3 ;  /* 0x0000001400037c23 */ /* 0x000fe20008000003 */
[----:B------:R-:W-:-:S04]  /*aae0*/  PRMT R0, RZ, 0x7610, R0 ;  /* 0x00007610ff007816 */ /* 0x000fc80000000000 */
[----:B------:R-:W-:-:S05]  /*aaf0*/  F2FP.SATFINITE.E4M3.F32.PACK_AB_MERGE_C R3, RZ, R3, RZ ;  /* 0x00000003ff03723e */ /* 0x000fca00048070ff */
[----:B------:R0:W-:Y:S01]  /*ab00*/  @!P2 STG.E.U8 desc[UR14][R28.64+0x41], R3 ;  /* 0x000041031c00a986 */ /* 0x0001e2000c10110e */
[----:B------:R-:W-:Y:S05]  /*ab10*/  @P3 BRA `(.L_x_236) ;  /* 0x0000000000043947 */ /* 0x000fea0003800000 */
[----:B------:R0:W5:Y:S02]  /*ab20*/  LDG.E.U8 R0, desc[UR14][R26.64+0x40] ;  /* 0x0000400e1a007981 */ /* 0x000164000c1e1100 */
.L_x_236:
[----:B------:R-:W-:Y:S05]  /*ab30*/  BSYNC B1 ;  /* 0x0000000000017941 */ /* 0x000fea0003800000 */
.L_x_235:
[----:B------:R-:W2:Y:S01]  /*ab40*/  LDL.LU R2, [R1] ;  /* 0x0000000001027983 */ /* 0x000ea20000300800 */
[----:B-----5:R-:W-:Y:S01]  /*ab50*/  LOP3.LUT R0, R0, 0xff, RZ, 0xc0, !PT ;  /* 0x000000ff00007812 */ /* 0x020fe200078ec0ff */
[----:B------:R-:W-:Y:S01]  /*ab60*/  BSSY B1, `(.L_x_237) ;  /* 0x000000b000017945 */ /* 0x000fe20003800000 */
[----:B------:R-:W-:Y:S02]  /*ab70*/  ISETP.LT.OR P2, PT, R41, 0x42, !P1 ;  /* 0x000000422900780c */ /* 0x000fe40004f41670 */
[----:B------:R-:W-:-:S05]  /*ab80*/  F2FP.F16.E4M3.UNPACK_B R0, R0 ;  /* 0x00000000ff00723e */ /* 0x000fca00020006ff */
[----:B------:R-:W-:-:S05]  /*ab90*/  HADD2.F32 R0, -RZ, R0.H0_H0 ;  /* 0x20000000ff007230 */ /* 0x000fca0000004100 */
[----:B------:R-:W-:-:S04]  /*aba0*/  FMUL R0, R0, UR21 ;  /* 0x0000001500007c20 */ /* 0x000fc80008400000 */
[----:B--2---:R-:W-:-:S05]  /*abb0*/  FFMA R0, R2, UR20, R0 ;  /* 0x0000001402007c23 */ /* 0x004fca0008000000 */
[----:B0-----:R-:W-:Y:S02]  /*abc0*/  F2FP.SATFINITE.E4M3.F32.PACK_AB_MERGE_C R3, RZ, R0, RZ ;  /* 0x00000000ff03723e */ /* 0x001fe400048070ff */
[----:B------:R-:W-:-:S03]  /*abd0*/  PRMT R0, RZ, 0x7610, R0 ;  /* 0x00007610ff007816 */ /* 0x000fc60000000000 */
[----:B------:R0:W-:Y:S01]  /*abe0*/  @!P3 STG.E.U8 desc[UR14][R30.64+0x40], R3 ;  /* 0x000040031e00b986 */ /* 0x0001e2000c10110e */
[----:B------:R-:W-:Y:S05]  /*abf0*/  @P2 BRA `(.L_x_238) ;  /* 0x0000000000042947 */ /* 0x000fea0003800000 */
[----:B------:R2:W5:Y:S02]  /*ac00*/  LDG.E.U8 R0, desc[UR14][R26.64+0x41] ;  /* 0x0000410e1a007981 */ /* 0x000564000c1e1100 */
.L_x_238:
[----:B------:R-:W-:Y:S05]  /*ac10*/  BSYNC B1 ;  /* 0x0000000000017941 */ /* 0x000fea0003800000 */
.L_x_237:
[----:B------:R-:W3:Y:S01]  /*ac20*/  LDL.LU R2, [R1+0x4] ;  /* 0x0000040001027983 */ /* 0x000ee20000300800 */
[----:B-----5:R-:W-:Y:S01]  /*ac30*/  LOP3.LUT R0, R0, 0xff, RZ, 0xc0, !PT ;  /* 0x000000ff00007812 */ /* 0x020fe200078ec0ff */
[----:B------:R-:W-:Y:S01]  /*ac40*/  BSSY B1, `(.L_x_239) ;  /* 0x000000b000017945 */ /* 0x000fe20003800000 */
[----:B------:R-:W-:Y:S02]  /*ac50*/  ISETP.LT.OR P3, PT, R41, 0x49, !P0 ;  /* 0x000000492900780c */ /* 0x000fe40004761670 */
[----:B------:R-:W-:-:S05]  /*ac60*/  F2FP.F16.E4M3.UNPACK_B R0, R0 ;  /* 0x00000000ff00723e */ /* 0x000fca00020006ff */
[----:B------:R-:W-:-:S05]  /*ac70*/  HADD2.F32 R0, -RZ, R0.H0_H0 ;  /* 0x20000000ff007230 */ /* 0x000fca0000004100 */
[----:B------:R-:W-:-:S04]  /*ac80*/  FMUL R0, R0, UR21 ;  /* 0x0000001500007c20 */ /* 0x000fc80008400000 */
[----:B---3--:R-:W-:-:S05]  /*ac90*/  FFMA R0, R2, UR20, R0 ;  /* 0x0000001402007c23 */ /* 0x008fca0008000000 */
[----:B0-----:R-:W-:Y:S02]  /*aca0*/  F2FP.SATFINITE.E4M3.F32.PACK_AB_MERGE_C R3, RZ, R0, RZ ;  /* 0x00000000ff03723e */ /* 0x001fe400048070ff */
[----:B------:R-:W-:-:S03]  /*acb0*/  PRMT R0, RZ, 0x7610, R0 ;  /* 0x00007610ff007816 */ /* 0x000fc60000000000 */
[----:B------:R0:W-:Y:S01]  /*acc0*/  @!P2 STG.E.U8 desc[UR14][R30.64+0x41], R3 ;  /* 0x000041031e00a986 */ /* 0x0001e2000c10110e */
[----:B------:R-:W-:Y:S05]  /*acd0*/  @P3 BRA `(.L_x_240) ;  /* 0x0000000000043947 */ /* 0x000fea0003800000 */
[----:B------:R3:W5:Y:S02]  /*ace0*/  LDG.E.U8 R0, desc[UR14][R24.64+0x48] ;  /* 0x0000480e18007981 */ /* 0x000764000c1e1100 */
.L_x_240:
[----:B------:R-:W-:Y:S05]  /*acf0*/  BSYNC B1 ;  /* 0x0000000000017941 */ /* 0x000fea0003800000 */
.L_x_239:
[----:B------:R-:W2:Y:S01]  /*ad00*/  LDL.LU R2, [R1+0x8] ;  /* 0x0000080001027983 */ /* 0x000ea20000300800 */
        /* <DEDUP_REMOVED lines=12> */
.L_x_242:
[----:B------:R-:W-:Y:S05]  /*add0*/  BSYNC B1 ;  /* 0x0000000000017941 */ /* 0x000fea0003800000 */
.L_x_241:
        /* <DEDUP_REMOVED lines=13> */
.L_x_244:
[----:B------:R-:W-:Y:S05]  /*aeb0*/  BSYNC B1 ;  /* 0x0000000000017941 */ /* 0x000fea0003800000 */
.L_x_243:
        /* <DEDUP_REMOVED lines=13> */
.L_x_246:
[----:B------:R-:W-:Y:S05]  /*af90*/  BSYNC B1 ;  /* 0x0000000000017941 */ /* 0x000fea0003800000 */
.L_x_245:
        /* <DEDUP_REMOVED lines=13> */
.L_x_248:
[----:B------:R-:W-:Y:S05]  /*b070*/  BSYNC B1 ;  /* 0x0000000000017941 */ /* 0x000fea0003800000 */
.L_x_247:
        /* <DEDUP_REMOVED lines=13> */
.L_x_250:
[----:B------:R-:W-:Y:S05]  /*b150*/  BSYNC B1 ;  /* 0x0000000000017941 */ /* 0x000fea0003800000 */
.L_x_249:
        /* <DEDUP_REMOVED lines=13> */
.L_x_252:
[----:B------:R-:W-:Y:S05]  /*b230*/  BSYNC B1 ;  /* 0x0000000000017941 */ /* 0x000fea0003800000 */
.L_x_251:
        /* <DEDUP_REMOVED lines=13> */
.L_x_254:
[----:B------:R-:W-:Y:S05]  /*b310*/  BSYNC B1 ;  /* 0x0000000000017941 */ /* 0x000fea0003800000 */
.L_x_253:
        /* <DEDUP_REMOVED lines=13> */
.L_x_256:
[----:B------:R-:W-:Y:S05]  /*b3f0*/  BSYNC B1 ;  /* 0x0000000000017941 */ /* 0x000fea0003800000 */
.L_x_255:
        /* <DEDUP_REMOVED lines=13> */
.L_x_258:
[----:B------:R-:W-:Y:S05]  /*b4d0*/  BSYNC B1 ;  /* 0x0000000000017941 */ /* 0x000fea0003800000 */
.L_x_257:
        /* <DEDUP_REMOVED lines=13> */
.L_x_260:
[----:B------:R-:W-:Y:S05]  /*b5b0*/  BSYNC B1 ;  /* 0x0000000000017941 */ /* 0x000fea0003800000 */
.L_x_259:
        /* <DEDUP_REMOVED lines=13> */
.L_x_262:
[----:B------:R-:W-:Y:S05]  /*b690*/  BSYNC B1 ;  /* 0x0000000000017941 */ /* 0x000fea0003800000 */
.L_x_261:
        /* <DEDUP_REMOVED lines=13> */
.L_x_264:
[----:B------:R-:W-:Y:S05]  /*b770*/  BSYNC B1 ;  /* 0x0000000000017941 */ /* 0x000fea0003800000 */
.L_x_263:
        /* <DEDUP_REMOVED lines=13> */
.L_x_266:
[----:B------:R-:W-:Y:S05]  /*b850*/  BSYNC B1 ;  /* 0x0000000000017941 */ /* 0x000fea0003800000 */
.L_x_265:
        /* <DEDUP_REMOVED lines=13> */
.L_x_268:
[----:B------:R-:W-:Y:S05]  /*b930*/  BSYNC B1 ;  /* 0x0000000000017941 */ /* 0x000fea0003800000 */
.L_x_267:
        /* <DEDUP_REMOVED lines=13> */
.L_x_270:
[----:B------:R-:W-:Y:S05]  /*ba10*/  BSYNC B1 ;  /* 0x0000000000017941 */ /* 0x000fea0003800000 */
.L_x_269:
        /* <DEDUP_REMOVED lines=13> */
.L_x_272:
[----:B------:R-:W-:Y:S05]  /*baf0*/  BSYNC B1 ;  /* 0x0000000000017941 */ /* 0x000fea0003800000 */
.L_x_271:
        /* <DEDUP_REMOVED lines=13> */
.L_x_274:
[----:B------:R-:W-:Y:S05]  /*bbd0*/  BSYNC B1 ;  /* 0x0000000000017941 */ /* 0x000fea0003800000 */
.L_x_273:
        /* <DEDUP_REMOVED lines=13> */
.L_x_276:
[----:B------:R-:W-:Y:S05]  /*bcb0*/  BSYNC B1 ;  /* 0x0000000000017941 */ /* 0x000fea0003800000 */
.L_x_275:
        /* <DEDUP_REMOVED lines=13> */
.L_x_278:
[----:B------:R-:W-:Y:S05]  /*bd90*/  BSYNC B1 ;  /* 0x0000000000017941 */ /* 0x000fea0003800000 */
.L_x_277:
        /* <DEDUP_REMOVED lines=13> */
.L_x_280:
[----:B------:R-:W-:Y:S05]  /*be70*/  BSYNC B1 ;  /* 0x0000000000017941 */ /* 0x000fea0003800000 */
.L_x_279:
        /* <DEDUP_REMOVED lines=13> */
.L_x_282:
[----:B------:R-:W-:Y:S05]  /*bf50*/  BSYNC B1 ;  /* 0x0000000000017941 */ /* 0x000fea0003800000 */
.L_x_281:
        /* <DEDUP_REMOVED lines=13> */
.L_x_284:
[----:B------:R-:W-:Y:S05]  /*c030*/  BSYNC B1 ;  /* 0x0000000000017941 */ /* 0x000fea0003800000 */
.L_x_283:
        /* <DEDUP_REMOVED lines=13> */
.L_x_286:
[----:B------:R-:W-:Y:S05]  /*c110*/  BSYNC B1 ;  /* 0x0000000000017941 */ /* 0x000fea0003800000 */
.L_x_285:
        /* <DEDUP_REMOVED lines=13> */
.L_x_288:
[----:B------:R-:W-:Y:S05]  /*c1f0*/  BSYNC B1 ;  /* 0x0000000000017941 */ /* 0x000fea0003800000 */
.L_x_287:
        /* <DEDUP_REMOVED lines=13> */
.L_x_290:
[----:B------:R-:W-:Y:S05]  /*c2d0*/  BSYNC B1 ;  /* 0x0000000000017941 */ /* 0x000fea0003800000 */
.L_x_289:
        /* <DEDUP_REMOVED lines=13> */
.L_x_292:
[----:B------:R-:W-:Y:S05]  /*c3b0*/  BSYNC B1 ;  /* 0x0000000000017941 */ /* 0x000fea0003800000 */
.L_x_291:
        /* <DEDUP_REMOVED lines=13> */
.L_x_294:
[----:B------:R-:W-:Y:S05]  /*c490*/  BSYNC B1 ;  /* 0x0000000000017941 */ /* 0x000fea0003800000 */
.L_x_293:
[----:B------:R-:W-:Y:S05]  /*c4a0*/  @P1 BRA `(.L_x_295) ;  /* 0x0000002000ac1947 */ /* 0x000fea0003800000 */
[----:B------:R-:W2:Y:S01]  /*c4b0*/  LDL.LU R2, [R1+0x74] ;  /* 0x0000740001027983 */ /* 0x000ea20000300800 */
[----:B-----5:R-:W-:-:S04]  /*c4c0*/  LOP3.LUT R0, R0, 0xff, RZ, 0xc0, !PT ;  /* 0x000000ff00007812 */ /* 0x020fc800078ec0ff */
[----:B------:R-:W-:-:S05]  /*c4d0*/  F2FP.F16.E4M3.UNPACK_B R0, R0 ;  /* 0x00000000ff00723e */ /* 0x000fca00020006ff */
[----:B------:R-:W-:-:S05]  /*c4e0*/  HADD2.F32 R0, -RZ, R0.H0_H0 ;  /* 0x20000000ff007230 */ /* 0x000fca0000004100 */
[----:B------:R-:W-:-:S04]  /*c4f0*/  FMUL R0, R0, UR21 ;  /* 0x0000001500007c20 */ /* 0x000fc80008400000 */
[----:B--2---:R-:W-:-:S05]  /*c500*/  FFMA R0, R2, UR20, R0 ;  /* 0x0000001402007c23 */ /* 0x004fca0008000000 */
[----:B0-----:R-:W-:-:S05]  /*c510*/  F2FP.SATFINITE.E4M3.F32.PACK_AB_MERGE_C R3, RZ, R0, RZ ;  /* 0x00000000ff03723e */ /* 0x001fca00048070ff */
[----:B------:R0:W-:Y:S01]  /*c520*/  STG.E.U8 desc[UR14][R30.64+0x79], R3 ;  /* 0x000079031e007986 */ /* 0x0001e2000c10110e */
[----:B------:R-:W-:Y:S05]  /*c530*/  BRA `(.L_x_295) ;  /* 0x0000002000887947 */ /* 0x000fea0003800000 */
.L_x_38:
[C---:B------:R-:W-:Y:S01]  /*c540*/  ISETP.GE.AND P3, PT, R42.reuse, 0x1, PT ;  /* 0x000000012a00780c */ /* 0x040fe20003f66270 */
[----:B------:R-:W2:Y:S01]  /*c550*/  LDL.LU R227, [R1+0x10] ;  /* 0x0000100001e37983 */ /* 0x000ea20000300800 */
[----:B------:R-:W-:Y:S01]  /*c560*/  ISETP.GE.AND P2, PT, R42, 0x9, PT ;  /* 0x000000092a00780c */ /* 0x000fe20003f46270 */
[----:B------:R-:W-:Y:S01]  /*c570*/  FMUL R225, R225, UR20 ;  /* 0x00000014e1e17c20 */ /* 0x000fe20008400000 */
[C---:B------:R-:W-:Y:S01]  /*c580*/  ISETP.LT.OR P0, PT, R41.reuse, 0x1, !P3 ;  /* 0x000000012900780c */ /* 0x040fe20005f01670 */
[----:B------:R-:W-:Y:S01]  /*c590*/  FMUL R226, R226, UR20 ;  /* 0x00000014e2e27c20 */ /* 0x000fe20008400000 */
[----:B------:R-:W-:Y:S01]  /*c5a0*/  ISETP.LT.OR P1, PT, R41, 0x2, !P3 ;  /* 0x000000022900780c */ /* 0x000fe20005f21670 */
[----:B------:R-:W-:Y:S01]  /*c5b0*/  FMUL R223, R223, UR20 ;  /* 0x00000014dfdf7c20 */ /* 0x000fe20008400000 */
[----:B------:R-:W-:Y:S01]  /*c5c0*/  ISETP.LT.OR P6, PT, R41, 0x2, !P2 ;  /* 0x000000022900780c */ /* 0x000fe200057c1670 */
[----:B------:R-:W-:Y:S01]  /*c5d0*/  FMUL R224, R224, UR20 ;  /* 0x00000014e0e07c20 */ /* 0x000fe20008400000 */
[----:B------:R-:W-:-:S02]  /*c5e0*/  F2FP.SATFINITE.E4M3.F32.PACK_AB_MERGE_C R33, RZ, R226, RZ ;  /* 0x000000e2ff21723e */ /* 0x000fc400048070ff */
[----:B------:R-:W-:Y:S01]  /*c5f0*/  F2FP.SATFINITE.E4M3.F32.PACK_AB_MERGE_C R225, RZ, R225, RZ ;  /* 0x000000e1ffe1723e */ /* 0x000fe200048070ff */
[----:B------:R-:W-:Y:S01]  /*c600*/  FMUL R222, R222, UR20 ;  /* 0x00000014dede7c20 */ /* 0x000fe20008400000 */
[----:B------:R-:W-:Y:S01]  /*c610*/  ISETP.LT.OR P5, PT, R41, 0x1, !P2 ;  /* 0x000000012900780c */ /* 0x000fe200057a1670 */
[----:B------:R-:W-:Y:S01]  /*c620*/  FMUL R221, R221, UR20 ;  /* 0x00000014dddd7c20 */ /* 0x000fe20008400000 */
[----:B------:R-:W-:Y:S01]  /*c630*/  F2FP.SATFINITE.E4M3.F32.PACK_AB_MERGE_C R223, RZ, R223, RZ ;  /* 0x000000dfffdf723e */ /* 0x000fe200048070ff */
[----:B------:R0:W-:Y:S01]  /*c640*/  @!P0 STG.E.U8 desc[UR14][R24.64], R33 ;  /* 0x0000002118008986 */ /* 0x0001e2000c10110e */
[----:B------:R-:W-:-:S03]  /*c650*/  ISETP.LT.OR P0, PT, R41, 0x9, !P3 ;  /* 0x000000092900780c */ /* 0x000fc60005f01670 */
[----:B------:R-:W-:Y:S01]  /*c660*/  @!P1 STG.E.U8 desc[UR14][R24.64+0x1], R225 ;  /* 0x000001e118009986 */ /* 0x000fe2000c10110e */
[----:B------:R-:W-:-:S03]  /*c670*/  ISETP.LT.OR P1, PT, R41, 0xa, !P3 ;  /* 0x0000000a2900780c */ /* 0x000fc60005f21670 */
[----:B------:R-:W-:Y:S01]  /*c680*/  @!P6 STG.E.U8 desc[UR14][R26.64+0x1], R223 ;  /* 0x000001df1a00e986 */ /* 0x000fe2000c10110e */
[----:B------:R-:W-:Y:S01]  /*c690*/  ISETP.LT.OR P6, PT, R41, 0xa, !P2 ;  /* 0x0000000a2900780c */ /* 0x000fe200057c1670 */
[----:B------:R-:W-:Y:S01]  /*c6a0*/  FMUL R219, R219, UR20 ;  /* 0x00000014dbdb7c20 */ /* 0x000fe20008400000 */
[----:B------:R-:W-:Y:S01]  /*c6b0*/  F2FP.SATFINITE.E4M3.F32.PACK_AB_MERGE_C R35, RZ, R224, RZ ;  /* 0x000000e0ff23723e */ /* 0x000fe200048070ff */
[----:B------:R-:W-:Y:S01]  /*c6c0*/  FMUL R220, R220, UR20 ;  /* 0x00000014dcdc7c20 */ /* 0x000fe20008400000 */
[----:B0-----:R-:W-:Y:S01]  /*c6d0*/  F2FP.SATFINITE.E4M3.F32.PACK_AB_MERGE_C R33, RZ, R222, RZ ;  /* 0x000000deff21723e */ /* 0x001fe200048070ff */
[----:B------:R-:W-:Y:S01]  /*c6e0*/  FMUL R218, R218, UR20 ;  /* 0x00000014dada7c20 */ /* 0x000fe20008400000 */
[----:B------:R-:W-:Y:S01]  /*c6f0*/  F2FP.SATFINITE.E4M3.F32.PACK_AB_MERGE_C R221, RZ, R221, RZ ;  /* 0x000000ddffdd723e */ /* 0x000fe200048070ff */
[----:B------:R0:W-:Y:S01]  /*c700*/  @!P5 STG.E.U8 desc[UR14][R26.64], R35 ;  /* 0x000000231a00d986 */ /* 0x0001e2000c10110e */
[C---:B------:R-:W-:Y:S02]  /*c710*/  ISETP.LT.OR P5, PT, R41.reuse, 0x9, !P2 ;  /* 0x000000092900780c */ /* 0x040fe400057a1670 */
        /* <DEDUP_REMOVED lines=8> */
[----:B0-----:R-:W-:Y:S01]  /*c7a0*/  F2FP.SATFINITE.E4M3.F32.PACK_AB_MERGE_C R35, RZ, R220, RZ ;  /* 0x000000dcff23723e */ /* 0x001fe200048070ff */
[----:B------:R-:W-:Y:S01]  /*c7b0*/  FMUL R215, R215, UR20 ;  /* 0x00000014d7d77c20 */ /* 0x000fe20008400000 */
[----:B------:R-:W4:Y:S01]  /*c7c0*/  LDL.LU R226, [R1+0xc] ;  /* 0x00000c0001e27983 */ /* 0x000f220000300800 */
[----:B---3--:R-:W-:Y:S02]  /*c7d0*/  F2FP.SATFINITE.E4M3.F32.PACK_AB_MERGE_C R33, RZ, R218, RZ ;  /* 0x000000daff21723e */ /* 0x008fe400048070ff */
[----:B------:R-:W-:Y:S01]  /*c7e0*/  F2FP.SATFINITE.E4M3.F32.PACK_AB_MERGE_C R217, RZ, R217, RZ ;  /* 0x000000d9ffd9723e */ /* 0x000fe200048070ff */
[----:B------:R0:W-:Y:S01]  /*c7f0*/  @!P5 STG.E.U8 desc[UR14][R26.64+0x8], R35 ;  /* 0x000008231a00d986 */ /* 0x0001e2000c10110e */
[----:B------:R-:W-:-:S02]  /*c800*/  ISETP.LT.OR P5, PT, R41, 0x11, !P2 ;  /* 0x000000112900780c */ /* 0x000fc400057a1670 */
[----:B------:R-:W-:Y:S01]  /*c810*/  F2FP.SATFINITE.E4M3.F32.PACK_AB_MERGE_C R215, RZ, R215, RZ ;  /* 0x000000d7ffd7723e */ /* 0x000fe200048070ff */
[----:B------:R-:W3:Y:S01]  /*c820*/  LDL.LU R224, [R1+0x8] ;  /* 0x0000080001e07983 */ /* 0x000ee20000300800 */
[----:B------:R-:W-:-:S03]  /*c830*/  FMUL R216, R216, UR20 ;  /* 0x00000014d8d87c20 */ /* 0x000fc60008400000 */
[----:B------:R-:W4:Y:S04]  /*c840*/  LDL.LU R225, [R1+0x4] ;  /* 0x0000040001e17983 */ /* 0x000f280000300800 */
[----:B------:R-:W3:Y:S01]  /*c850*/  LDL.LU R223, [R1] ;  /* 0x0000000001df7983 */ /* 0x000ee20000300800 */
[----:B0-----:R-:W-:Y:S01]  /*c860*/  F2FP.SATFINITE.E4M3.F32.PACK_AB_MERGE_C R35, RZ, R216, RZ ;  /* 0x000000d8ff23723e */ /* 0x001fe200048070ff */
[----:B------:R-:W-:Y:S01]  /*c870*/  FMUL R214, R214, UR20 ;  /* 0x00000014d6d67c20 */ /* 0x000fe20008400000 */
[----:B------:R-:W-:Y:S01]  /*c880*/  FMUL R213, R213, UR20 ;  /* 0x00000014d5d57c20 */ /* 0x000fe20008400000 */
[----:B------:R0:W-:Y:S01]  /*c890*/  @!P0 STG.E.U8 desc[UR14][R24.64+0x10], R33 ;  /* 0x0000102118008986 */ /* 0x0001e2000c10110e */
[----:B------:R-:W-:Y:S01]  /*c8a0*/  ISETP.LT.OR P0, PT, R41, 0x19, !P3 ;  /* 0x000000192900780c */ /* 0x000fe20005f01670 */
[----:B------:R-:W-:Y:S01]  /*c8b0*/  FMUL R211, R211, UR20 ;  /* 0x00000014d3d37c20 */ /* 0x000fe20008400000 */
[----:B------:R-:W-:Y:S01]  /*c8c0*/  FMUL R212, R212, UR20 ;  /* 0x00000014d4d47c20 */ /* 0x000fe20008400000 */
[----:B------:R-:W-:Y:S01]  /*c8d0*/  @!P1 STG.E.U8 desc[UR14][R24.64+0x11], R217 ;  /* 0x000011d918009986 */ /* 0x000fe2000c10110e */
[C---:B------:R-:W-:Y:S01]  /*c8e0*/  ISETP.LT.OR P1, PT, R41.reuse, 0x1a, !P3 ;  /* 0x0000001a2900780c */ /* 0x040fe20005f21670 */
[----:B------:R-:W-:Y:S01]  /*c8f0*/  FMUL R210, R210, UR20 ;  /* 0x00000014d2d27c20 */ /* 0x000fe20008400000 */
[----:B------:R-:W-:Y:S01]  /*c900*/  F2FP.SATFINITE.E4M3.F32.PACK_AB_MERGE_C R213, RZ, R213, RZ ;  /* 0x000000d5ffd5723e */ /* 0x000fe200048070ff */
[----:B------:R-:W-:Y:S01]  /*c910*/  @!P6 STG.E.U8 desc[UR14][R26.64+0x11], R215 ;  /* 0x000011d71a00e986 */ /* 0x000fe2000c10110e */
[----:B------:R-:W-:Y:S01]  /*c920*/  ISETP.LT.OR P6, PT, R41, 0x1a, !P2 ;  /* 0x0000001a2900780c */ /* 0x000fe200057c1670 */
[----:B------:R-:W-:Y:S01]  /*c930*/  FMUL R209, R209, UR20 ;  /* 0x00000014d1d17c20 */ /* 0x000fe20008400000 */
[----:B------:R-:W-:Y:S01]  /*c940*/  F2FP.SATFINITE.E4M3.F32.PACK_AB_MERGE_C R211, RZ, R211, RZ ;  /* 0x000000d3ffd3723e */ /* 0x000fe200048070ff */
[----:B------:R1:W-:Y:S01]  /*c950*/  @!P5 STG.E.U8 desc[UR14][R26.64+0x10], R35 ;  /* 0x000010231a00d986 */ /* 0x0003e2000c10110e */
[----:B0-----:R-:W-:Y:S01]  /*c960*/  F2FP.SATFINITE.E4M3.F32.PACK_AB_MERGE_C R33, RZ, R214, RZ ;  /* 0x000000d6ff21723e */ /* 0x001fe200048070ff */
[----:B------:R-:W-:Y:S01]  /*c970*/  FMUL R207, R207, UR20 ;  /* 0x00000014cfcf7c20 */ /* 0x000fe20008400000 */
[C---:B------:R-:W-:Y:S01]  /*c980*/  ISETP.LT.OR P5, PT, R41.reuse, 0x19, !P2 ;  /* 0x000000192900780c */ /* 0x040fe200057a1670 */
[----:B------:R-:W-:Y:S01]  /*c990*/  FMUL R208, R208, UR20 ;  /* 0x00000014d0d07c20 */ /* 0x000fe20008400000 */
[----:B------:R-:W-:Y:S01]  /*c9a0*/  F2FP.SATFINITE.E4M3.F32.PACK_AB_MERGE_C R209, RZ, R209, RZ ;  /* 0x000000d1ffd1723e */ /* 0x000fe200048070ff */
[----:B------:R0:W-:Y:S01]  /*c9b0*/  @!P0 STG.E.U8 desc[UR14][R24.64+0x18], R33 ;  /* 0x0000182118008986 */ /* 0x0001e2000c10110e */
[C---:B------:R-:W-:Y:S01]  /*c9c0*/  ISETP.LT.OR P0, PT, R41.reuse, 0x21, !P3 ;  /* 0x000000212900780c */ /* 0x040fe20005f01670 */
[----:B------:R-:W-:Y:S01]  /*c9d0*/  FMUL R206, R206, UR20 ;  /* 0x00000014cece7c20 */ /* 0x000fe20008400000 */
[----:B------:R-:W-:Y:S01]  /*c9e0*/  F2FP.SATFINITE.E4M3.F32.PACK_AB_MERGE_C R207, RZ, R207, RZ ;  /* 0x000000cfffcf723e */ /* 0x000fe200048070ff */
[----:B------:R-:W-:Y:S01]  /*c9f0*/  @!P1 STG.E.U8 desc[UR14][R24.64+0x19], R213 ;  /* 0x000019d518009986 */ /* 0x000fe2000c10110e */
[----:B------:R-:W-:Y:S01]  /*ca00*/  ISETP.LT.OR P1, PT, R41, 0x22, !P3 ;  /* 0x000000222900780c */ /* 0x000fe20005f21670 */
[----:B------:R-:W-:Y:S01]  /*ca10*/  FMUL R205, R205, UR20 ;  /* 0x00000014cdcd7c20 */ /* 0x000fe20008400000 */
[----:B-1----:R-:W-:Y:S01]  /*ca20*/  F2FP.SATFINITE.E4M3.F32.PACK_AB_MERGE_C R35, RZ, R212, RZ ;  /* 0x000000d4ff23723e */ /* 0x002fe200048070ff */
        /* <DEDUP_REMOVED lines=11> */
[----:B------:R-:W-:Y:S01]  /*cae0*/  ISETP.LT.OR P0, PT, R41, 0x29, !P3 ;  /* 0x000000292900780c */ /* 0x000fe20005f01670 */
[----:B------:R-:W-:Y:S01]  /*caf0*/  FMUL R201, R201, UR20 ;  /* 0x00000014c9c97c20 */ /* 0x000fe20008400000 */
[----:B------:R-:W-:Y:S01]  /*cb00*/  FMUL R199, R199, UR20 ;  /* 0x00000014c7c77c20 */ /* 0x000fe20008400000 */
[----:B------:R-:W-:Y:S01]  /*cb10*/  @!P1 STG.E.U8 desc[UR14][R24.64+0x21], R209 ;  /* 0x000021d118009986 */ /* 0x000fe2000c10110e */
[C---:B------:R-:W-:Y:S01]  /*cb20*/  ISETP.LT.OR P1, PT, R41.reuse, 0x2a, !P3 ;  /* 0x0000002a2900780c */ /* 0x040fe20005f21670 */
        /* <DEDUP_REMOVED lines=9> */
[----:B------:R-:W-:Y:S01]  /*cbc0*/  ISETP.LT.OR P5, PT, R41, 0x29, !P2 ;  /* 0x000000292900780c */ /* 0x000fe200057a1670 */
[----:B------:R-:W-:Y:S01]  /*cbd0*/  FMUL R195, R195, UR20 ;  /* 0x00000014c3c37c20 */ /* 0x000fe20008400000 */
[----:B------:R-:W-:Y:S01]  /*cbe0*/  F2FP.SATFINITE.E4M3.F32.PACK_AB_MERGE_C R199, RZ, R199, RZ ;  /* 0x000000c7ffc7723e */ /* 0x000fe200048070ff */
[----:B------:R0:W-:Y:S01]  /*cbf0*/  @!P0 STG.E.U8 desc[UR14][R24.64+0x28], R33 ;  /* 0x0000282118008986 */ /* 0x0001e2000c10110e */
[C---:B------:R-:W-:Y:S01]  /*cc00*/  ISETP.LT.OR P0, PT, R41.reuse, 0x31, !P3 ;  /* 0x000000312900780c */ /* 0x040fe20005f01670 */
[----:B------:R-:W-:Y:S01]  /*cc10*/  FMUL R196, R196, UR20 ;  /* 0x00000014c4c47c20 */ /* 0x000fe20008400000 */
[----:B------:R-:W-:Y:S01]  /*cc20*/  F2FP.SATFINITE.E4M3.F32.PACK_AB_MERGE_C R197, RZ, R197, RZ ;  /* 0x000000c5ffc5723e */ /* 0x000fe200048070ff */
        /* <DEDUP_REMOVED lines=59> */
[C---:B------:R-:W-:Y:S01]  /*cfe0*/  ISETP.LT.OR P6, PT, R41.reuse, 0x4a, !P2 ;  /* 0x0000004a2900780c */ /* 0x040fe200057c1670 */
        /* <DEDUP_REMOVED lines=57> */
[----:B------:R-:W-:Y:S01]  /*d380*/  ISETP.LT.OR P5, PT, R41, 0x61, !P3 ;  /* 0x000000612900780c */ /* 0x000fe20005fa1670 */
[----:B------:R-:W-:Y:S01]  /*d390*/  FMUL R161, R161, UR20 ;  /* 0x00000014a1a17c20 */ /* 0x000fe20008400000 */
[----:B0-----:R-:W-:Y:S01]  /*d3a0*/  F2FP.SATFINITE.E4M3.F32.PACK_AB_MERGE_C R33, RZ, R178, RZ ;  /* 0x000000b2ff21723e */ /* 0x001fe200048070ff */
[----:B------:R-:W-:Y:S01]  /*d3b0*/  FMUL R160, R160, UR20 ;  /* 0x00000014a0a07c20 */ /* 0x000fe20008400000 */
[----:B------:R-:W-:Y:S01]  /*d3c0*/  FMUL R159, R159, UR20 ;  /* 0x000000149f9f7c20 */ /* 0x000fe20008400000 */
[----:B------:R-:W-:Y:S01]  /*d3d0*/  FMUL R157, R157, UR20 ;  /* 0x000000149d9d7c20 */ /* 0x000fe20008400000 */
[----:B------:R-:W-:Y:S01]  /*d3e0*/  F2FP.SATFINITE.E4M3.F32.PACK_AB_MERGE_C R161, RZ, R161, RZ ;  /* 0x000000a1ffa1723e */ /* 0x000fe200048070ff */
[----:B------:R-:W-:Y:S01]  /*d3f0*/  FMUL R158, R158, UR20 ;  /* 0x000000149e9e7c20 */ /* 0x000fe20008400000 */
[----:B------:R-:W-:Y:S01]  /*d400*/  FMUL R156, R156, UR20 ;  /* 0x000000149c9c7c20 */ /* 0x000fe20008400000 */
[----:B------:R-:W-:Y:S01]  /*d410*/  @!P6 STG.E.U8 desc[UR14][R24.64+0x61], R177 ;  /* 0x000061b11800e986 */ /* 0x000fe2000c10110e */
[----:B------:R-:W-:Y:S01]  /*d420*/  ISETP.LT.OR P6, PT, R41, 0x69, !P3 ;  /* 0x000000692900780c */ /* 0x000fe20005fc1670 */
[----:B------:R-:W-:Y:S01]  /*d430*/  FMUL R155, R155, UR20 ;  /* 0x000000149b9b7c20 */ /* 0x000fe20008400000 */
[----:B-1----:R-:W-:Y:S01]  /*d440*/  F2FP.SATFINITE.E4M3.F32.PACK_AB_MERGE_C R35, RZ, R176, RZ ;  /* 0x000000b0ff23723e */ /* 0x002fe200048070ff */
[----:B------:R0:W-:Y:S01]  /*d450*/  @!P5 STG.E.U8 desc[UR14][R24.64+0x60], R33 ;  /* 0x000060211800d986 */ /* 0x0001e2000c10110e */
        /* <DEDUP_REMOVED lines=16> */
[----:B-1----:R-:W-:Y:S01]  /*d560*/  F2FP.SATFINITE.E4M3.F32.PACK_AB_MERGE_C R35, RZ, R170, RZ ;  /* 0x000000aaff23723e */ /* 0x002fe200048070ff */
[----:B------:R-:W-:Y:S01]  /*d570*/  @!P0 STG.E.U8 desc[UR14][R24.64+0x69], R173 ;  /* 0x000069ad18008986 */ /* 0x000fe2000c10110e */
        /* <DEDUP_REMOVED lines=12> */
[----:B------:R-:W-:Y:S01]  /*d640*/  ISETP.LT.OR P6, PT, R41, 0x79, !P3 ;  /* 0x000000792900780c */ /* 0x000fe20005fc1670 */
[----:B------:R-:W-:Y:S01]  /*d650*/  FMUL R17, R17, UR20 ;  /* 0x0000001411117c20 */ /* 0x000fe20008400000 */
[----:B------:R-:W-:Y:S01]  /*d660*/  ISETP.LT.OR P3, PT, R41, 0x7a, !P3 ;  /* 0x0000007a2900780c */ /* 0x000fe20005f61670 */
[----:B------:R-:W-:Y:S01]  /*d670*/  @!P0 STG.E.U8 desc[UR14][R24.64+0x71], R169 ;  /* 0x000071a918008986 */ /* 0x000fe2000c10110e */
[----:B0-----:R-:W-:Y:S01]  /*d680*/  F2FP.SATFINITE.E4M3.F32.PACK_AB_MERGE_C R33, RZ, R168, RZ ;  /* 0x000000a8ff21723e */ /* 0x001fe200048070ff */
[----:B------:R-:W-:Y:S01]  /*d690*/  FMUL R18, R18, UR20 ;  /* 0x0000001412127c20 */ /* 0x000fe20008400000 */
[----:B------:R-:W-:Y:S01]  /*d6a0*/  ISETP.GE.AND P0, PT, R42, 0x89, PT ;  /* 0x000000892a00780c */ /* 0x000fe20003f06270 */
[----:B------:R-:W-:Y:S01]  /*d6b0*/  FMUL R16, R16, UR20 ;  /* 0x0000001410107c20 */ /* 0x000fe20008400000 */
[----:B------:R-:W-:Y:S01]  /*d6c0*/  F2FP.SATFINITE.E4M3.F32.PACK_AB_MERGE_C R21, RZ, R21, RZ ;  /* 0x00000015ff15723e */ /* 0x000fe200048070ff */
[----:B------:R0:W-:Y:S01]  /*d6d0*/  @!P1 STG.E.U8 desc[UR14][R26.64+0x70], R33 ;  /* 0x000070211a009986 */ /* 0x0001e2000c10110e */
[----:B------:R-:W-:Y:S01]  /*d6e0*/  ISETP.GE.AND P1, PT, R42, 0x81, PT ;  /* 0x000000812a00780c */ /* 0x000fe20003f26270 */
[----:B------:R-:W-:Y:S01]  /*d6f0*/  FMUL R15, R15, UR20 ;  /* 0x000000140f0f7c20 */ /* 0x000fe20008400000 */
[----:B-1----:R-:W-:Y:S01]  /*d700*/  F2FP.SATFINITE.E4M3.F32.PACK_AB_MERGE_C R35, RZ, R166, RZ ;  /* 0x000000a6ff23723e */ /* 0x002fe200048070ff */
[----:B------:R-:W-:Y:S01]  /*d710*/  @!P5 STG.E.U8 desc[UR14][R26.64+0x71], R167 ;  /* 0x000071a71a00d986 */ /* 0x000fe2000c10110e */
[----:B------:R-:W-:Y:S01]  /*d720*/  ISETP.LT.OR P5, PT, R41, 0x79, !P2 ;  /* 0x000000792900780c */ /* 0x000fe200057a1670 */
[----:B------:R-:W-:Y:S01]  /*d730*/  FMUL R13, R13, UR20 ;  /* 0x000000140d0d7c20 */ /* 0x000fe20008400000 */
[C---:B------:R-:W-:Y:S01]  /*d740*/  ISETP.LT.OR P2, PT, R41.reuse, 0x7a, !P2 ;  /* 0x0000007a2900780c */ /* 0x040fe20005741670 */
        /* <DEDUP_REMOVED lines=9> */
[----:B------:R-:W-:Y:S01]  /*d7e0*/  F2FP.SATFINITE.E4M3.F32.PACK_AB_MERGE_C R17, RZ, R17, RZ ;  /* 0x00000011ff11723e */ /* 0x000fe200048070ff */
[----:B------:R-:W-:Y:S01]  /*d7f0*/  @!P5 STG.E.U8 desc[UR14][R26.64+0x78], R37 ;  /* 0x000078251a00d986 */ /* 0x000fe2000c10110e */
[----:B------:R-:W-:Y:S01]  /*d800*/  ISETP.LT.OR P5, PT, R41, 0x1, !P0 ;  /* 0x000000012900780c */ /* 0x000fe200047a1670 */
[----:B------:R-:W-:Y:S01]  /*d810*/  FMUL R9, R9, UR20 ;  /* 0x0000001409097c20 */ /* 0x000fe20008400000 */
[----:B------:R-:W-:Y:S01]  /*d820*/  F2FP.SATFINITE.E4M3.F32.PACK_AB_MERGE_C R15, RZ, R15, RZ ;  /* 0x0000000fff0f723e */ /* 0x000fe200048070ff */
[----:B------:R0:W-:Y:S01]  /*d830*/  @!P2 STG.E.U8 desc[UR14][R26.64+0x79], R163 ;  /* 0x000079a31a00a986 */ /* 0x0001e2000c10110e */
[C---:B------:R-:W-:Y:S01]  /*d840*/  ISETP.LT.OR P2, PT, R41.reuse, 0xa, !P1 ;  /* 0x0000000a2900780c */ /* 0x040fe20004f41670 */
        /* <DEDUP_REMOVED lines=9> */
[----:B------:R-:W-:Y:S01]  /*d8e0*/  F2FP.SATFINITE.E4M3.F32.PACK_AB_MERGE_C R11, RZ, R11, RZ ;  /* 0x0000000bff0b723e */ /* 0x000fe200048070ff */
[----:B------:R2:W-:Y:S01]  /*d8f0*/  @!P5 STG.E.U8 desc[UR14][R30.64], R33 ;  /* 0x000000211e00d986 */ /* 0x0005e2000c10110e */
[----:B------:R-:W-:Y:S01]  /*d900*/  ISETP.LT.OR P5, PT, R41, 0x9, !P0 ;  /* 0x000000092900780c */ /* 0x000fe200047a1670 */
[----:B------:R-:W-:Y:S01]  /*d910*/  FMUL R5, R5, UR20 ;  /* 0x0000001405057c20 */ /* 0x000fe20008400000 */
[----:B0-----:R-:W-:Y:S01]  /*d920*/  F2FP.SATFINITE.E4M3.F32.PACK_AB_MERGE_C R27, RZ, R156, RZ ;  /* 0x0000009cff1b723e */ /* 0x001fe200048070ff */
[----:B-----5:R-:W-:Y:S01]  /*d930*/  FMUL R0, R0, UR20 ;  /* 0x0000001400007c20 */ /* 0x020fe20008400000 */
[----:B------:R-:W-:Y:S01]  /*d940*/  F2FP.SATFINITE.E4M3.F32.PACK_AB_MERGE_C R9, RZ, R9, RZ ;  /* 0x00000009ff09723e */ /* 0x000fe200048070ff */
[----:B------:R-:W-:Y:S01]  /*d950*/  FMUL R6, R6, UR20 ;  /* 0x0000001406067c20 */ /* 0x000fe20008400000 */
[----:B------:R-:W-:Y:S01]  /*d960*/  F2FP.SATFINITE.E4M3.F32.PACK_AB_MERGE_C R7, RZ, R7, RZ ;  /* 0x00000007ff07723e */ /* 0x000fe200048070ff */
[----:B------:R-:W4:Y:S01]  /*d970*/  LDL.LU R221, [R1+0x14] ;  /* 0x0000140001dd7983 */ /* 0x000f220000300800 */
[----:B-1----:R-:W-:Y:S01]  /*d980*/  F2FP.SATFINITE.E4M3.F32.PACK_AB_MERGE_C R25, RZ, R158, RZ ;  /* 0x0000009eff19723e */ /* 0x002fe200048070ff */
[----:B------:R-:W-:Y:S01]  /*d990*/  FMUL R2, R2, UR20 ;  /* 0x0000001402027c20 */ /* 0x000fe20008400000 */
[----:B------:R-:W-:Y:S01]  /*d9a0*/  F2FP.SATFINITE.E4M3.F32.PACK_AB_MERGE_C R5, RZ, R5, RZ ;  /* 0x00000005ff05723e */ /* 0x000fe200048070ff */
[----:B------:R-:W-:Y:S01]  /*d9b0*/  @!P6 STG.E.U8 desc[UR14][R30.64+0x1], R159 ;  /* 0x0000019f1e00e986 */ /* 0x000fe2000c10110e */
[----:B------:R-:W-:Y:S01]  /*d9c0*/  ISETP.LT.OR P6, PT, R41, 0xa, !P0 ;  /* 0x0000000a2900780c */ /* 0x000fe200047c1670 */
[----:B------:R-:W-:Y:S01]  /*d9d0*/  FMUL R3, R3, UR20 ;  /* 0x0000001403037c20 */ /* 0x000fe20008400000 */
[----:B--2---:R-:W-:Y:S01]  /*d9e0*/  F2FP.SATFINITE.E4M3.F32.PACK_AB_MERGE_C R33, RZ, R152, RZ ;  /* 0x00000098ff21723e */ /* 0x004fe200048070ff */
[----:B------:R-:W-:Y:S01]  /*d9f0*/  @!P2 STG.E.U8 desc[UR14][R28.64+0x9], R157 ;  /* 0x0000099d1c00a986 */ /* 0x000fe2000c10110e */
[----:B------:R-:W-:Y:S01]  /*da00*/  ISETP.LT.OR P2, PT, R41, 0x12, !P1 ;  /* 0x000000122900780c */ /* 0x000fe20004f41670 */
[----:B------:R-:W-:-:S02]  /*da10*/  FMUL R4, R4, UR20 ;  /* 0x0000001404047c20 */ /* 0x000fc40008400000 */
[----:B------:R0:W-:Y:S01]  /*da20*/  @!P3 STG.E.U8 desc[UR14][R28.64+0x8], R25 ;  /* 0x000008191c00b986 */ /* 0x0001e2000c10110e */
[----:B------:R-:W-:-:S03]  /*da30*/  ISETP.LT.OR P3, PT, R41, 0x11, !P1 ;  /* 0x000000112900780c */ /* 0x000fc60004f61670 */
[----:B------:R1:W-:Y:S01]  /*da40*/  @!P5 STG.E.U8 desc[UR14][R30.64+0x8], R27 ;  /* 0x0000081b1e00d986 */ /* 0x0003e2000c10110e */
[----:B------:R-:W-:-:S03]  /*da50*/  ISETP.LT.OR P5, PT, R41, 0x11, !P0 ;  /* 0x000000112900780c */ /* 0x000fc600047a1670 */
[----:B------:R-:W-:Y:S01]  /*da60*/  @!P6 STG.E.U8 desc[UR14][R30.64+0x9], R155 ;  /* 0x0000099b1e00e986 */ /* 0x000fe2000c10110e */
[----:B------:R-:W-:-:S03]  /*da70*/  ISETP.LT.OR P6, PT, R41, 0x12, !P0 ;  /* 0x000000122900780c */ /* 0x000fc600047c1670 */
[----:B------:R-:W-:Y:S01]  /*da80*/  @!P2 STG.E.U8 desc[UR14][R28.64+0x11], R153 ;  /* 0x000011991c00a986 */ /* 0x000fe2000c10110e */
[----:B------:R-:W-:Y:S02]  /*da90*/  ISETP.LT.OR P2, PT, R41, 0x1a, !P1 ;  /* 0x0000001a2900780c */ /* 0x000fe40004f41670 */
[----:B0-----:R-:W-:Y:S01]  /*daa0*/  F2FP.SATFINITE.E4M3.F32.PACK_AB_MERGE_C R25, RZ, R154, RZ ;  /* 0x0000009aff19723e */ /* 0x001fe200048070ff */
[----:B------:R-:W2:Y:S01]  /*dab0*/  LDL.LU R220, [R1+0x18] ;  /* 0x0000180001dc7983 */ /* 0x000ea20000300800 */
[----:B-1----:R-:W-:-:S03]  /*dac0*/  F2FP.SATFINITE.E4M3.F32.PACK_AB_MERGE_C R27, RZ, R20, RZ ;  /* 0x00000014ff1b723e */ /* 0x002fc600048070ff */
[----:B------:R0:W-:Y:S01]  /*dad0*/  @!P3 STG.E.U8 desc[UR14][R28.64+0x10], R25 ;  /* 0x000010191c00b986 */ /* 0x0001e2000c10110e */
[----:B------:R-:W-:-:S03]  /*dae0*/  ISETP.LT.OR P3, PT, R41, 0x19, !P1 ;  /* 0x000000192900780c */ /* 0x000fc60004f61670 */
[----:B------:R-:W-:Y:S01]  /*daf0*/  @!P5 STG.E.U8 desc[UR14][R30.64+0x10], R33 ;  /* 0x000010211e00d986 */ /* 0x000fe2000c10110e */
[----:B------:R-:W-:-:S03]  /*db00*/  ISETP.LT.OR P5, PT, R41, 0x19, !P0 ;  /* 0x000000192900780c */ /* 0x000fc600047a1670 */
[----:B------:R1:W-:Y:S01]  /*db10*/  @!P6 STG.E.U8 desc[UR14][R30.64+0x11], R23 ;  /* 0x000011171e00e986 */ /* 0x0003e2000c10110e */
[----:B------:R-:W-:-:S03]  /*db20*/  ISETP.LT.OR P6, PT, R41, 0x1a, !P0 ;  /* 0x0000001a2900780c */ /* 0x000fc600047c1670 */
[----:B------:R3:W-:Y:S01]  /*db30*/  @!P2 STG.E.U8 desc[UR14][R28.64+0x19], R21 ;  /* 0x000019151c00a986 */ /* 0x0007e2000c10110e */
[C---:B------:R-:W-:Y:S02]  /*db40*/  ISETP.LT.OR P2, PT, R41.reuse, 0x22, !P1 ;  /* 0x000000222900780c */ /* 0x040fe40004f41670 */
[----:B0-----:R-:W-:Y:S01]  /*db50*/  F2FP.SATFINITE.E4M3.F32.PACK_AB_MERGE_C R25, RZ, R22, RZ ;  /* 0x00000016ff19723e */ /* 0x001fe200048070ff */
[----:B------:R-:W2:Y:S04]  /*db60*/  LDL.LU R222, [R1+0x1c] ;  /* 0x00001c0001de7983 */ /* 0x000ea80000300800 */
[----:B------:R-:W-:Y:S01]  /*db70*/  @!P3 STG.E.U8 desc[UR14][R28.64+0x18], R25 ;  /* 0x000018191c00b986 */ /* 0x000fe2000c10110e */
[C---:B------:R-:W-:Y:S02]  /*db80*/  ISETP.LT.OR P3, PT, R41.reuse, 0x21, !P1 ;  /* 0x000000212900780c */ /* 0x040fe40004f61670 */
[----:B-1----:R-:W-:Y:S01]  /*db90*/  F2FP.SATFINITE.E4M3.F32.PACK_AB_MERGE_C R23, RZ, R18, RZ ;  /* 0x00000012ff17723e */ /* 0x002fe200048070ff */
[----:B------:R-:W-:Y:S01]  /*dba0*/  @!P5 STG.E.U8 desc[UR14][R30.64+0x18], R27 ;  /* 0x0000181b1e00d986 */ /* 0x000fe2000c10110e */
[----:B------:R-:W-:-:S02]  /*dbb0*/  ISETP.LT.OR P5, PT, R41, 0x21, !P0 ;  /* 0x000000212900780c */ /* 0x000fc400047a1670 */
[----:B---3--:R-:W-:Y:S01]  /*dbc0*/  F2FP.SATFINITE.E4M3.F32.PACK_AB_MERGE_C R21, RZ, R16, RZ ;  /* 0x00000010ff15723e */ /* 0x008fe200048070ff */
[----:B------:R0:W-:Y:S01]  /*dbd0*/  @!P6 STG.E.U8 desc[UR14][R30.64+0x19], R19 ;  /* 0x000019131e00e986 */ /* 0x0001e2000c10110e */
[----:B------:R-:W-:-:S03]  /*dbe0*/  ISETP.LT.OR P6, PT, R41, 0x22, !P0 ;  /* 0x000000222900780c */ /* 0x000fc600047c1670 */
[----:B------:R1:W-:Y:S01]  /*dbf0*/  @!P2 STG.E.U8 desc[UR14][R28.64+0x21], R17 ;  /* 0x000021111c00a986 */ /* 0x0003e2000c10110e */
[----:B------:R-:W-:-:S03]  /*dc00*/  ISETP.LT.OR P2, PT, R41, 0x2a, !P1 ;  /* 0x0000002a2900780c */ /* 0x000fc60004f41670 */
[----:B------:R-:W-:Y:S01]  /*dc10*/  @!P3 STG.E.U8 desc[UR14][R28.64+0x20], R23 ;  /* 0x000020171c00b986 */ /* 0x000fe2000c10110e */
[----:B------:R-:W-:-:S03]  /*dc20*/  ISETP.LT.OR P3, PT, R41, 0x29, !P1 ;  /* 0x000000292900780c */ /* 0x000fc60004f61670 */
[----:B------:R-:W-:Y:S01]  /*dc30*/  @!P5 STG.E.U8 desc[UR14][R30.64+0x20], R21 ;  /* 0x000020151e00d986 */ /* 0x000fe2000c10110e */
[C---:B------:R-:W-:Y:S02]  /*dc40*/  ISETP.LT.OR P5, PT, R41.reuse, 0x29, !P0 ;  /* 0x000000292900780c */ /* 0x040fe400047a1670 */
[----:B0-----:R-:W-:Y:S01]  /*dc50*/  F2FP.SATFINITE.E4M3.F32.PACK_AB_MERGE_C R19, RZ, R14, RZ ;  /* 0x0000000eff13723e */ /* 0x001fe200048070ff */
[----:B------:R0:W-:Y:S01]  /*dc60*/  @!P6 STG.E.U8 desc[UR14][R30.64+0x21], R15 ;  /* 0x0000210f1e00e986 */ /* 0x0001e2000c10110e */
[C---:B------:R-:W-:Y:S02]  /*dc70*/  ISETP.LT.OR P6, PT, R41.reuse, 0x2a, !P0 ;  /* 0x0000002a2900780c */ /* 0x040fe400047c1670 */
[----:B-1----:R-:W-:Y:S01]  /*dc80*/  F2FP.SATFINITE.E4M3.F32.PACK_AB_MERGE_C R17, RZ, R12, RZ ;  /* 0x0000000cff11723e */ /* 0x002fe200048070ff */
        /* <DEDUP_REMOVED lines=15> */
[----:B0-----:R-:W-:Y:S02]  /*dd80*/  F2FP.SATFINITE.E4M3.F32.PACK_AB_MERGE_C R11, RZ, R6, RZ ;  /* 0x00000006ff0b723e */ /* 0x001fe400048070ff */
[C---:B------:R-:W-:Y:S01]  /*dd90*/  ISETP.LT.OR P5, PT, R41.reuse, 0x39, !P0 ;  /* 0x000000392900780c */ /* 0x040fe200047a1670 */
[----:B------:R0:W-:Y:S01]  /*dda0*/  @!P6 STG.E.U8 desc[UR14][R30.64+0x31], R7 ;  /* 0x000031071e00e986 */ /* 0x0001e2000c10110e */
[----:B-1----:R-:W-:Y:S02]  /*ddb0*/  F2FP.SATFINITE.E4M3.F32.PACK_AB_MERGE_C R9, RZ, R4, RZ ;  /* 0x00000004ff09723e */ /* 0x002fe400048070ff */
[----:B------:R-:W-:Y:S01]  /*ddc0*/  ISETP.LT.OR P6, PT, R41, 0x3a, !P0 ;  /* 0x0000003a2900780c */ /* 0x000fe200047c1670 */
[----:B------:R1:W-:Y:S04]  /*ddd0*/  @!P2 STG.E.U8 desc[UR14][R28.64+0x39], R5 ;  /* 0x000039051c00a986 */ /* 0x0003e8000c10110e */
[----:B------:R3:W-:Y:S01]  /*dde0*/  @!P3 STG.E.U8 desc[UR14][R28.64+0x38], R11 ;  /* 0x0000380b1c00b986 */ /* 0x0007e2000c10110e */
[----:B------:R-:W-:Y:S01]  /*ddf0*/  FMUL R4, R227, UR20 ;  /* 0x00000014e3047c20 */ /* 0x000fe20008400000 */
[----:B------:R-:W-:-:S02]  /*de00*/  ISETP.LT.OR P3, PT, R41, 0x41, !P1 ;  /* 0x000000412900780c */ /* 0x000fc40004f61670 */
[----:B0-----:R-:W-:Y:S02]  /*de10*/  F2FP.SATFINITE.E4M3.F32.PACK_AB_MERGE_C R7, RZ, R3, RZ ;  /* 0x00000003ff07723e */ /* 0x001fe400048070ff */
[----:B-1----:R-:W-:Y:S01]  /*de20*/  F2FP.SATFINITE.E4M3.F32.PACK_AB_MERGE_C R5, RZ, R0, RZ ;  /* 0x00000000ff05723e */ /* 0x002fe200048070ff */
[----:B------:R-:W-:Y:S01]  /*de30*/  FMUL R0, R223, UR20 ;  /* 0x00000014df007c20 */ /* 0x000fe20008400000 */
[----:B------:R-:W-:Y:S01]  /*de40*/  ISETP.LT.OR P2, PT, R41, 0x42, !P1 ;  /* 0x000000422900780c */ /* 0x000fe20004f41670 */
[----:B------:R-:W2:Y:S01]  /*de50*/  LDL.LU R223, [R1+0x20] ;  /* 0x0000200001df7983 */ /* 0x000ea20000300800 */
[----:B---3--:R-:W-:Y:S02]  /*de60*/  F2FP.SATFINITE.E4M3.F32.PACK_AB_MERGE_C R11, RZ, R2, RZ ;  /* 0x00000002ff0b723e */ /* 0x008fe400048070ff */
[----:B------:R-:W-:Y:S01]  /*de70*/  F2FP.SATFINITE.E4M3.F32.PACK_AB_MERGE_C R13, RZ, R0, RZ ;  /* 0x00000000ff0d723e */ /* 0x000fe200048070ff */
[----:B----4-:R-:W-:Y:S01]  /*de80*/  FMUL R0, R225, UR20 ;  /* 0x00000014e1007c20 */ /* 0x010fe20008400000 */
[----:B------:R-:W-:Y:S01]  /*de90*/  FMUL R2, R224, UR20 ;  /* 0x00000014e0027c20 */ /* 0x000fe20008400000 */
[----:B------:R-:W3:Y:S04]  /*dea0*/  LDL.LU R225, [R1+0x24] ;  /* 0x0000240001e17983 */ /* 0x000ee80000300800 */
[----:B------:R-:W4:Y:S01]  /*deb0*/  LDL.LU R224, [R1+0x28] ;  /* 0x0000280001e07983 */ /* 0x000f220000300800 */
[----:B------:R-:W-:-:S03]  /*dec0*/  FMUL R3, R226, UR20 ;  /* 0x00000014e2037c20 */ /* 0x000fc60008400000 */
[----:B------:R-:W4:Y:S04]  /*ded0*/  LDL.LU R226, [R1+0x2c] ;  /* 0x00002c0001e27983 */ /* 0x000f280000300800 */
[----:B------:R-:W4:Y:S04]  /*dee0*/  LDL.LU R227, [R1+0x30] ;  /* 0x0000300001e37983 */ /* 0x000f280000300800 */
[----:B------:R-:W-:Y:S01]  /*def0*/  @!P5 STG.E.U8 desc[UR14][R30.64+0x38], R9 ;  /* 0x000038091e00d986 */ /* 0x000fe2000c10110e */
[----:B------:R-:W-:-:S03]  /*df00*/  ISETP.LT.OR P5, PT, R41, 0x41, !P0 ;  /* 0x000000412900780c */ /* 0x000fc600047a1670 */
[----:B------:R0:W-:Y:S01]  /*df10*/  @!P6 STG.E.U8 desc[UR14][R30.64+0x39], R7 ;  /* 0x000039071e00e986 */ /* 0x0001e2000c10110e */
[----:B------:R-:W-:-:S03]  /*df20*/  ISETP.LT.OR P6, PT, R41, 0x42, !P0 ;  /* 0x000000422900780c */ /* 0x000fc600047c1670 */
[----:B------:R-:W-:Y:S01]  /*df30*/  @!P3 STG.E.U8 desc[UR14][R28.64+0x40], R11 ;  /* 0x0000400b1c00b986 */ /* 0x000fe2000c10110e */
[----:B------:R-:W-:-:S03]  /*df40*/  ISETP.LT.OR P3, PT, R41, 0x49, !P1 ;  /* 0x000000492900780c */ /* 0x000fc60004f61670 */
[----:B------:R1:W-:Y:S01]  /*df50*/  @!P2 STG.E.U8 desc[UR14][R28.64+0x41], R5 ;  /* 0x000041051c00a986 */ /* 0x0003e2000c10110e */
[----:B0-----:R-:W-:-:S03]  /*df60*/  F2FP.SATFINITE.E4M3.F32.PACK_AB_MERGE_C R7, RZ, R0, RZ ;  /* 0x00000000ff07723e */ /* 0x001fc600048070ff */
[----:B------:R-:W-:Y:S01]  /*df70*/  @!P5 STG.E.U8 desc[UR14][R30.64+0x40], R13 ;  /* 0x0000400d1e00d986 */ /* 0x000fe2000c10110e */
[C---:B------:R-:W-:Y:S02]  /*df80*/  ISETP.LT.OR P2, PT, R41.reuse, 0x4a, !P1 ;  /* 0x0000004a2900780c */ /* 0x040fe40004f41670 */
[----:B-1----:R-:W-:Y:S01]  /*df90*/  F2FP.SATFINITE.E4M3.F32.PACK_AB_MERGE_C R5, RZ, R2, RZ ;  /* 0x00000002ff05723e */ /* 0x002fe200048070ff */
[----:B------:R0:W-:Y:S01]  /*dfa0*/  @!P6 STG.E.U8 desc[UR14][R30.64+0x41], R7 ;  /* 0x000041071e00e986 */ /* 0x0001e2000c10110e */
[C---:B------:R-:W-:Y:S02]  /*dfb0*/  ISETP.LT.OR P5, PT, R41.reuse, 0x49, !P0 ;  /* 0x000000492900780c */ /* 0x040fe400047a1670 */
[C---:B------:R-:W-:Y:S01]  /*dfc0*/  ISETP.LT.OR P6, PT, R41.reuse, 0x4a, !P0 ;  /* 0x0000004a2900780c */ /* 0x040fe200047c1670 */
[----:B------:R1:W-:Y:S01]  /*dfd0*/  @!P3 STG.E.U8 desc[UR14][R28.64+0x48], R5 ;  /* 0x000048051c00b986 */ /* 0x0003e2000c10110e */
[----:B------:R-:W-:Y:S02]  /*dfe0*/  ISETP.LT.OR P3, PT, R41, 0x51, !P1 ;  /* 0x000000512900780c */ /* 0x000fe40004f61670 */
[----:B------:R-:W-:-:S02]  /*dff0*/  F2FP.SATFINITE.E4M3.F32.PACK_AB_MERGE_C R9, RZ, R3, RZ ;  /* 0x00000003ff09723e */ /* 0x000fc400048070ff */
[----:B------:R-:W-:-:S03]  /*e000*/  F2FP.SATFINITE.E4M3.F32.PACK_AB_MERGE_C R11, RZ, R4, RZ ;  /* 0x00000004ff0b723e */ /* 0x000fc600048070ff */
[----:B------:R1:W-:Y:S04]  /*e010*/  @!P2 STG.E.U8 desc[UR14][R28.64+0x49], R9 ;  /* 0x000049091c00a986 */ /* 0x0003e8000c10110e */
[----:B------:R-:W-:Y:S01]  /*e020*/  @!P5 STG.E.U8 desc[UR14][R30.64+0x48], R11 ;  /* 0x0000480b1e00d986 */ /* 0x000fe2000c10110e */
[----:B------:R-:W-:-:S03]  /*e030*/  FMUL R0, R221, UR20 ;  /* 0x00000014dd007c20 */ /* 0x000fc60008400000 */
[----:B------:R-:W4:Y:S02]  /*e040*/  LDL.LU R221, [R1+0x34] ;  /* 0x0000340001dd7983 */ /* 0x000f240000300800 */
[----:B0-----:R-:W-:-:S05]  /*e050*/  F2FP.SATFINITE.E4M3.F32.PACK_AB_MERGE_C R7, RZ, R0, RZ ;  /* 0x00000000ff07723e */ /* 0x001fca00048070ff */
[----:B------:R-:W-:Y:S01]  /*e060*/  @!P6 STG.E.U8 desc[UR14][R30.64+0x49], R7 ;  /* 0x000049071e00e986 */ /* 0x000fe2000c10110e */
[----:B--2---:R-:W-:-:S03]  /*e070*/  FMUL R2, R220, UR20 ;  /* 0x00000014dc027c20 */ /* 0x004fc60008400000 */
[----:B------:R-:W2:Y:S02]  /*e080*/  LDL.LU R220, [R1+0x38] ;  /* 0x0000380001dc7983 */ /* 0x000ea40000300800 */
[----:B-1----:R-:W-:-:S05]  /*e090*/  F2FP.SATFINITE.E4M3.F32.PACK_AB_MERGE_C R5, RZ, R2, RZ ;  /* 0x00000002ff05723e */ /* 0x002fca00048070ff */
[----:B------:R0:W-:Y:S01]  /*e0a0*/  @!P3 STG.E.U8 desc[UR14][R28.64+0x50], R5 ;  /* 0x000050051c00b986 */ /* 0x0001e2000c10110e */
[----:B------:R-:W-:-:S03]  /*e0b0*/  FMUL R3, R222, UR20 ;  /* 0x00000014de037c20 */ /* 0x000fc60008400000 */
[----:B------:R-:W2:Y:S02]  /*e0c0*/  LDL.LU R222, [R1+0x3c] ;  /* 0x00003c0001de7983 */ /* 0x000ea40000300800 */
[----:B------:R-:W-:Y:S01]  /*e0d0*/  F2FP.SATFINITE.E4M3.F32.PACK_AB_MERGE_C R9, RZ, R3, RZ ;  /* 0x00000003ff09723e */ /* 0x000fe200048070ff */
[----:B------:R-:W-:Y:S02]  /*e0e0*/  FMUL R0, R223, UR20 ;  /* 0x00000014df007c20 */ /* 0x000fe40008400000 */
[----:B------:R-:W2:Y:S03]  /*e0f0*/  LDL.LU R223, [R1+0x40] ;  /* 0x0000400001df7983 */ /* 0x000ea60000300800 */
[----:B------:R-:W-:Y:S01]  /*e100*/  F2FP.SATFINITE.E4M3.F32.PACK_AB_MERGE_C R13, RZ, R0, RZ ;  /* 0x00000000ff0d723e */ /* 0x000fe200048070ff */
[----:B---3--:R-:W-:Y:S02]  /*e110*/  FMUL R2, R225, UR20 ;  /* 0x00000014e1027c20 */ /* 0x008fe40008400000 */
[----:B------:R-:W3:Y:S01]  /*e120*/  LDL.LU R225, [R1+0x44] ;  /* 0x0000440001e17983 */ /* 0x000ee20000300800 */
[----:B----4-:R-:W-:-:S03]  /*e130*/  FMUL R0, R224, UR20 ;  /* 0x00000014e0007c20 */ /* 0x010fc60008400000 */
[----:B------:R-:W4:Y:S01]  /*e140*/  LDL.LU R224, [R1+0x48] ;  /* 0x0000480001e07983 */ /* 0x000f220000300800 */
[----:B------:R-:W-:Y:S01]  /*e150*/  FMUL R3, R226, UR20 ;  /* 0x00000014e2037c20 */ /* 0x000fe20008400000 */
[----:B0-----:R-:W-:Y:S02]  /*e160*/  F2FP.SATFINITE.E4M3.F32.PACK_AB_MERGE_C R5, RZ, R0, RZ ;  /* 0x00000000ff05723e */ /* 0x001fe400048070ff */
[----:B------:R-:W4:Y:S01]  /*e170*/  LDL.LU R226, [R1+0x4c] ;  /* 0x00004c0001e27983 */ /* 0x000f220000300800 */
[----:B------:R-:W-:-:S03]  /*e180*/  FMUL R0, R227, UR20 ;  /* 0x00000014e3007c20 */ /* 0x000fc60008400000 */
[----:B------:R-:W4:Y:S01]  /*e190*/  LDL.LU R227, [R1+0x50] ;  /* 0x0000500001e37983 */ /* 0x000f220000300800 */
[C---:B------:R-:W-:Y:S02]  /*e1a0*/  ISETP.LT.OR P2, PT, R41.reuse, 0x52, !P1 ;  /* 0x000000522900780c */ /* 0x040fe40004f41670 */
[C---:B------:R-:W-:Y:S01]  /*e1b0*/  ISETP.LT.OR P6, PT, R41.reuse, 0x52, !P0 ;  /* 0x000000522900780c */ /* 0x040fe200047c1670 */
[----:B------:R-:W4:Y:S01]  /*e1c0*/  LDL.LU R219, [R1+0x54] ;  /* 0x0000540001db7983 */ /* 0x000f220000300800 */
[C---:B------:R-:W-:Y:S02]  /*e1d0*/  ISETP.LT.OR P5, PT, R41.reuse, 0x51, !P0 ;  /* 0x000000512900780c */ /* 0x040fe400047a1670 */
[----:B------:R-:W-:Y:S02]  /*e1e0*/  ISETP.LT.OR P3, PT, R41, 0x59, !P1 ;  /* 0x000000592900780c */ /* 0x000fe40004f61670 */
[----:B------:R-:W-:Y:S02]  /*e1f0*/  F2FP.SATFINITE.E4M3.F32.PACK_AB_MERGE_C R7, RZ, R2, RZ ;  /* 0x00000002ff07723e */ /* 0x000fe400048070ff */
[----:B------:R-:W-:-:S03]  /*e200*/  F2FP.SATFINITE.E4M3.F32.PACK_AB_MERGE_C R11, RZ, R0, RZ ;  /* 0x00000000ff0b723e */ /* 0x000fc600048070ff */
[----:B------:R0:W-:Y:S01]  /*e210*/  @!P2 STG.E.U8 desc[UR14][R28.64+0x51], R9 ;  /* 0x000051091c00a986 */ /* 0x0001e2000c10110e */
[----:B------:R-:W-:-:S03]  /*e220*/  ISETP.LT.OR P2, PT, R41, 0x5a, !P1 ;  /* 0x0000005a2900780c */ /* 0x000fc60004f41670 */
[----:B------:R-:W-:Y:S01]  /*e230*/  @!P6 STG.E.U8 desc[UR14][R30.64+0x51], R7 ;  /* 0x000051071e00e986 */ /* 0x000fe2000c10110e */
[----:B------:R-:W-:-:S03]  /*e240*/  ISETP.LT.OR P6, PT, R41, 0x5a, !P0 ;  /* 0x0000005a2900780c */ /* 0x000fc600047c1670 */
[----:B------:R-:W-:Y:S01]  /*e250*/  @!P5 STG.E.U8 desc[UR14][R30.64+0x50], R13 ;  /* 0x0000500d1e00d986 */ /* 0x000fe2000c10110e */
[----:B0-----:R-:W-:-:S03]  /*e260*/  F2FP.SATFINITE.E4M3.F32.PACK_AB_MERGE_C R9, RZ, R3, RZ ;  /* 0x00000003ff09723e */ /* 0x001fc600048070ff */
[----:B------:R0:W-:Y:S04]  /*e270*/  @!P3 STG.E.U8 desc[UR14][R28.64+0x58], R5 ;  /* 0x000058051c00b986 */ /* 0x0001e8000c10110e */
[----:B------:R1:W-:Y:S01]  /*e280*/  @!P2 STG.E.U8 desc[UR14][R28.64+0x59], R9 ;  /* 0x000059091c00a986 */ /* 0x0003e2000c10110e */
[----:B------:R-:W-:-:S03]  /*e290*/  FMUL R0, R221, UR20 ;  /* 0x00000014dd007c20 */ /* 0x000fc60008400000 */
[----:B------:R-:W4:Y:S02]  /*e2a0*/  LDL.LU R221, [R1+0x58] ;  /* 0x0000580001dd7983 */ /* 0x000f240000300800 */
[----:B0-----:R-:W-:-:S05]  /*e2b0*/  F2FP.SATFINITE.E4M3.F32.PACK_AB_MERGE_C R5, RZ, R0, RZ ;  /* 0x00000000ff05723e */ /* 0x001fca00048070ff */
[----:B------:R0:W-:Y:S01]  /*e2c0*/  @!P6 STG.E.U8 desc[UR14][R30.64+0x59], R5 ;  /* 0x000059051e00e986 */ /* 0x0001e2000c10110e */
[----:B--2---:R-:W-:-:S03]  /*e2d0*/  FMUL R2, R220, UR20 ;  /* 0x00000014dc027c20 */ /* 0x004fc60008400000 */
[----:B------:R-:W2:Y:S02]  /*e2e0*/  LDL.LU R220, [R1+0x5c] ;  /* 0x00005c0001dc7983 */ /* 0x000ea40000300800 */
[----:B------:R-:W-:Y:S01]  /*e2f0*/  F2FP.SATFINITE.E4M3.F32.PACK_AB_MERGE_C R7, RZ, R2, RZ ;  /* 0x00000002ff07723e */ /* 0x000fe200048070ff */
[----:B------:R-:W-:Y:S02]  /*e300*/  FMUL R3, R222, UR20 ;  /* 0x00000014de037c20 */ /* 0x000fe40008400000 */
[----:B------:R-:W2:Y:S03]  /*e310*/  LDL.LU R222, [R1+0x60] ;  /* 0x0000600001de7983 */ /* 0x000ea60000300800 */
[----:B-1----:R-:W-:Y:S01]  /*e320*/  F2FP.SATFINITE.E4M3.F32.PACK_AB_MERGE_C R9, RZ, R3, RZ ;  /* 0x00000003ff09723e */ /* 0x002fe200048070ff */
[----:B------:R-:W-:Y:S02]  /*e330*/  FMUL R4, R223, UR20 ;  /* 0x00000014df047c20 */ /* 0x000fe40008400000 */
[----:B------:R-:W2:Y:S01]  /*e340*/  LDL.LU R223, [R1+0x64] ;  /* 0x0000640001df7983 */ /* 0x000ea20000300800 */
[----:B---3--:R-:W-:-:S03]  /*e350*/  FMUL R0, R225, UR20 ;  /* 0x00000014e1007c20 */ /* 0x008fc60008400000 */
[----:B------:R-:W3:Y:S01]  /*e360*/  LDL.LU R225, [R1+0x68] ;  /* 0x0000680001e17983 */ /* 0x000ee20000300800 */
[----:B----4-:R-:W-:Y:S01]  /*e370*/  FMUL R2, R224, UR20 ;  /* 0x00000014e0027c20 */ /* 0x010fe20008400000 */
[----:B0-----:R-:W-:Y:S02]  /*e380*/  F2FP.SATFINITE.E4M3.F32.PACK_AB_MERGE_C R5, RZ, R0, RZ ;  /* 0x00000000ff05723e */ /* 0x001fe400048070ff */
[----:B------:R-:W4:Y:S01]  /*e390*/  LDL.LU R224, [R1+0x6c] ;  /* 0x00006c0001e07983 */ /* 0x000f220000300800 */
[----:B------:R-:W-:-:S03]  /*e3a0*/  FMUL R3, R226, UR20 ;  /* 0x00000014e2037c20 */ /* 0x000fc60008400000 */
[----:B------:R-:W4:Y:S01]  /*e3b0*/  LDL.LU R226, [R1+0x70] ;  /* 0x0000700001e27983 */ /* 0x000f220000300800 */
[----:B------:R-:W-:-:S03]  /*e3c0*/  FMUL R0, R227, UR20 ;  /* 0x00000014e3007c20 */ /* 0x000fc60008400000 */
[----:B------:R-:W4:Y:S01]  /*e3d0*/  LDL.LU R227, [R1+0x74] ;  /* 0x0000740001e37983 */ /* 0x000f220000300800 */
[C---:B------:R-:W-:Y:S02]  /*e3e0*/  ISETP.LT.OR P5, PT, R41.reuse, 0x59, !P0 ;  /* 0x000000592900780c */ /* 0x040fe400047a1670 */
[C---:B------:R-:W-:Y:S02]  /*e3f0*/  ISETP.LT.OR P2, PT, R41.reuse, 0x62, !P1 ;  /* 0x000000622900780c */ /* 0x040fe40004f41670 */
[C---:B------:R-:W-:Y:S02]  /*e400*/  ISETP.LT.OR P3, PT, R41.reuse, 0x61, !P1 ;  /* 0x000000612900780c */ /* 0x040fe40004f61670 */
[----:B------:R-:W-:-:S07]  /*e410*/  ISETP.LT.OR P6, PT, R41, 0x62, !P0 ;  /* 0x000000622900780c */ /* 0x000fce00047c1670 */
[----:B------:R-:W-:Y:S01]  /*e420*/  @!P5 STG.E.U8 desc[UR14][R30.64+0x58], R11 ;  /* 0x0000580b1e00d986 */ /* 0x000fe2000c10110e */
[----:B------:R-:W-:-:S03]  /*e430*/  ISETP.LT.OR P5, PT, R41, 0x61, !P0 ;  /* 0x000000612900780c */ /* 0x000fc600047a1670 */
[----:B------:R0:W-:Y:S01]  /*e440*/  @!P2 STG.E.U8 desc[UR14][R28.64+0x61], R9 ;  /* 0x000061091c00a986 */ /* 0x0001e2000c10110e */
[----:B------:R-:W-:-:S03]  /*e450*/  ISETP.LT.OR P2, PT, R41, 0x6a, !P1 ;  /* 0x0000006a2900780c */ /* 0x000fc60004f41670 */
[----:B------:R1:W-:Y:S01]  /*e460*/  @!P3 STG.E.U8 desc[UR14][R28.64+0x60], R7 ;  /* 0x000060071c00b986 */ /* 0x0003e2000c10110e */
[----:B------:R-:W-:Y:S02]  /*e470*/  ISETP.LT.OR P3, PT, R41, 0x69, !P1 ;  /* 0x000000692900780c */ /* 0x000fe40004f61670 */
[----:B------:R-:W-:Y:S01]  /*e480*/  F2FP.SATFINITE.E4M3.F32.PACK_AB_MERGE_C R13, RZ, R4, RZ ;  /* 0x00000004ff0d723e */ /* 0x000fe200048070ff */
[----:B------:R1:W-:Y:S01]  /*e490*/  @!P6 STG.E.U8 desc[UR14][R30.64+0x61], R5 ;  /* 0x000061051e00e986 */ /* 0x0003e2000c10110e */
[----:B0-----:R-:W-:-:S03]  /*e4a0*/  F2FP.SATFINITE.E4M3.F32.PACK_AB_MERGE_C R9, RZ, R3, RZ ;  /* 0x00000003ff09723e */ /* 0x001fc600048070ff */
[----:B------:R-:W-:Y:S01]  /*e4b0*/  @!P5 STG.E.U8 desc[UR14][R30.64+0x60], R13 ;  /* 0x0000600d1e00d986 */ /* 0x000fe2000c10110e */
[----:B-1----:R-:W-:-:S03]  /*e4c0*/  F2FP.SATFINITE.E4M3.F32.PACK_AB_MERGE_C R7, RZ, R2, RZ ;  /* 0x00000002ff07723e */ /* 0x002fc600048070ff */
[----:B------:R-:W-:Y:S01]  /*e4d0*/  @!P2 STG.E.U8 desc[UR14][R28.64+0x69], R9 ;  /* 0x000069091c00a986 */ /* 0x000fe2000c10110e */
[C---:B------:R-:W-:Y:S02]  /*e4e0*/  ISETP.LT.OR P5, PT, R41.reuse, 0x69, !P0 ;  /* 0x000000692900780c */ /* 0x040fe400047a1670 */
[C---:B------:R-:W-:Y:S01]  /*e4f0*/  ISETP.LT.OR P6, PT, R41.reuse, 0x6a, !P0 ;  /* 0x0000006a2900780c */ /* 0x040fe200047c1670 */
[----:B------:R0:W-:Y:S01]  /*e500*/  @!P3 STG.E.U8 desc[UR14][R28.64+0x68], R7 ;  /* 0x000068071c00b986 */ /* 0x0001e2000c10110e */
[----:B------:R-:W-:Y:S01]  /*e510*/  ISETP.LT.OR P2, PT, R41, 0x72, !P1 ;  /* 0x000000722900780c */ /* 0x000fe20004f41670 */
[----:B------:R-:W-:Y:S01]  /*e520*/  FMUL R2, R219, UR20 ;  /* 0x00000014db027c20 */ /* 0x000fe20008400000 */
[----:B------:R-:W-:Y:S02]  /*e530*/  ISETP.LT.OR P3, PT, R41, 0x71, !P1 ;  /* 0x000000712900780c */ /* 0x000fe40004f61670 */
[----:B------:R-:W-:Y:S02]  /*e540*/  F2FP.SATFINITE.E4M3.F32.PACK_AB_MERGE_C R11, RZ, R0, RZ ;  /* 0x00000000ff0b723e */ /* 0x000fe400048070ff */
[----:B------:R-:W-:-:S03]  /*e550*/  F2FP.SATFINITE.E4M3.F32.PACK_AB_MERGE_C R5, RZ, R2, RZ ;  /* 0x00000002ff05723e */ /* 0x000fc600048070ff */
[----:B------:R-:W-:Y:S01]  /*e560*/  @!P5 STG.E.U8 desc[UR14][R30.64+0x68], R11 ;  /* 0x0000680b1e00d986 */ /* 0x000fe2000c10110e */
[----:B------:R-:W-:-:S03]  /*e570*/  ISETP.LT.OR P5, PT, R41, 0x71, !P0 ;  /* 0x000000712900780c */ /* 0x000fc600047a1670 */
[----:B------:R-:W-:Y:S01]  /*e580*/  @!P6 STG.E.U8 desc[UR14][R30.64+0x69], R5 ;  /* 0x000069051e00e986 */ /* 0x000fe2000c10110e */
[----:B------:R-:W-:Y:S01]  /*e590*/  ISETP.LT.OR P6, PT, R41, 0x72, !P0 ;  /* 0x000000722900780c */ /* 0x000fe200047c1670 */
[----:B------:R-:W-:-:S05]  /*e5a0*/  FMUL R0, R221, UR20 ;  /* 0x00000014dd007c20 */ /* 0x000fca0008400000 */
[----:B0-----:R-:W-:-:S05]  /*e5b0*/  F2FP.SATFINITE.E4M3.F32.PACK_AB_MERGE_C R7, RZ, R0, RZ ;  /* 0x00000000ff07723e */ /* 0x001fca00048070ff */
[----:B------:R0:W-:Y:S01]  /*e5c0*/  @!P3 STG.E.U8 desc[UR14][R28.64+0x70], R7 ;  /* 0x000070071c00b986 */ /* 0x0001e2000c10110e */
[C---:B------:R-:W-:Y:S02]  /*e5d0*/  ISETP.LT.OR P3, PT, R41.reuse, 0x79, !P0 ;  /* 0x000000792900780c */ /* 0x040fe40004761670 */
[----:B------:R-:W-:Y:S01]  /*e5e0*/  ISETP.LT.OR P0, PT, R41, 0x7a, !P0 ;  /* 0x0000007a2900780c */ /* 0x000fe20004701670 */
[----:B--2---:R-:W-:-:S05]  /*e5f0*/  FMUL R3, R220, UR20 ;  /* 0x00000014dc037c20 */ /* 0x004fca0008400000 */
[----:B------:R-:W-:-:S05]  /*e600*/  F2FP.SATFINITE.E4M3.F32.PACK_AB_MERGE_C R9, RZ, R3, RZ ;  /* 0x00000003ff09723e */ /* 0x000fca00048070ff */
[----:B------:R1:W-:Y:S01]  /*e610*/  @!P2 STG.E.U8 desc[UR14][R28.64+0x71], R9 ;  /* 0x000071091c00a986 */ /* 0x0003e2000c10110e */
[C---:B------:R-:W-:Y:S02]  /*e620*/  ISETP.LT.OR P2, PT, R41.reuse, 0x79, !P1 ;  /* 0x000000792900780c */ /* 0x040fe40004f41670 */
[----:B------:R-:W-:Y:S01]  /*e630*/  ISETP.LT.OR P1, PT, R41, 0x7a, !P1 ;  /* 0x0000007a2900780c */ /* 0x000fe20004f21670 */
[----:B------:R-:W-:-:S05]  /*e640*/  FMUL R0, R222, UR20 ;  /* 0x00000014de007c20 */ /* 0x000fca0008400000 */
[----:B------:R-:W-:-:S05]  /*e650*/  F2FP.SATFINITE.E4M3.F32.PACK_AB_MERGE_C R13, RZ, R0, RZ ;  /* 0x00000000ff0d723e */ /* 0x000fca00048070ff */
[----:B------:R2:W-:Y:S01]  /*e660*/  @!P5 STG.E.U8 desc[UR14][R30.64+0x70], R13 ;  /* 0x0000700d1e00d986 */ /* 0x0005e2000c10110e */
[----:B------:R-:W-:Y:S01]  /*e670*/  FMUL R0, R223, UR20 ;  /* 0x00000014df007c20 */ /* 0x000fe20008400000 */
[----:B---3--:R-:W-:Y:S01]  /*e680*/  FMUL R2, R225, UR20 ;  /* 0x00000014e1027c20 */ /* 0x008fe20008400000 */
[----:B----4-:R-:W-:-:S03]  /*e690*/  FMUL R3, R224, UR20 ;  /* 0x00000014e0037c20 */ /* 0x010fc60008400000 */
[----:B0-----:R-:W-:Y:S01]  /*e6a0*/  F2FP.SATFINITE.E4M3.F32.PACK_AB_MERGE_C R7, RZ, R0, RZ ;  /* 0x00000000ff07723e */ /* 0x001fe200048070ff */
[----:B------:R-:W-:Y:S01]  /*e6b0*/  FMUL R4, R226, UR20 ;  /* 0x00000014e2047c20 */ /* 0x000fe20008400000 */
[----:B------:R-:W-:Y:S01]  /*e6c0*/  FMUL R5, R227, UR20 ;  /* 0x00000014e3057c20 */ /* 0x000fe20008400000 */
[----:B-1----:R-:W-:Y:S02]  /*e6d0*/  F2FP.SATFINITE.E4M3.F32.PACK_AB_MERGE_C R9, RZ, R2, RZ ;  /* 0x00000002ff09723e */ /* 0x002fe400048070ff */
[----:B------:R-:W-:Y:S02]  /*e6e0*/  F2FP.SATFINITE.E4M3.F32.PACK_AB_MERGE_C R3, RZ, R3, RZ ;  /* 0x00000003ff03723e */ /* 0x000fe400048070ff */
[----:B------:R-:W-:Y:S02]  /*e6f0*/  F2FP.SATFINITE.E4M3.F32.PACK_AB_MERGE_C R11, RZ, R4, RZ ;  /* 0x00000004ff0b723e */ /* 0x000fe400048070ff */
[----:B------:R-:W-:Y:S01]  /*e700*/  F2FP.SATFINITE.E4M3.F32.PACK_AB_MERGE_C R5, RZ, R5, RZ ;  /* 0x00000005ff05723e */ /* 0x000fe200048070ff */
[----:B------:R2:W-:Y:S04]  /*e710*/  @!P6 STG.E.U8 desc[UR14][R30.64+0x71], R7 ;  /* 0x000071071e00e986 */ /* 0x0005e8000c10110e */
[----:B------:R2:W-:Y:S04]  /*e720*/  @!P2 STG.E.U8 desc[UR14][R28.64+0x78], R9 ;  /* 0x000078091c00a986 */ /* 0x0005e8000c10110e */
[----:B------:R2:W-:Y:S04]  /*e730*/  @!P1 STG.E.U8 desc[UR14][R28.64+0x79], R3 ;  /* 0x000079031c009986 */ /* 0x0005e8000c10110e */
[----:B------:R2:W-:Y:S04]  /*e740*/  @!P3 STG.E.U8 desc[UR14][R30.64+0x78], R11 ;  /* 0x0000780b1e00b986 */ /* 0x0005e8000c10110e */
[----:B------:R2:W-:Y:S02]  /*e750*/  @!P0 STG.E.U8 desc[UR14][R30.64+0x79], R5 ;  /* 0x000079051e008986 */ /* 0x0005e4000c10110e */
.L_x_295:
[----:B------:R-:W-:Y:S05]  /*e760*/  BSYNC B0 ;  /* 0x0000000000007941 */ /* 0x000fea0003800000 */
.L_x_37:
[----:B0-2---:R-:W2:Y:S04]  /*e770*/  LDL.LU R3, [R1+0x80] ;  /* 0x0000800001037983 */ /* 0x005ea80000300800 */
[----:B-----5:R-:W2:Y:S01]  /*e780*/  LDL.LU R2, [R1+0x84] ;  /* 0x0000840001027983 */ /* 0x020ea20000300800 */
[----:B------:R-:W-:Y:S01]  /*e790*/  ULDC UR6, c[0x0][0xc] ;  /* 0x0000030000067ab9 */ /* 0x000fe20000000800 */
[----:B------:R-:W-:Y:S01]  /*e7a0*/  ULDC UR7, c[0x0][0x10] ;  /* 0x0000040000077ab9 */ /* 0x000fe20000000800 */
[----:B------:R-:W2:Y:S01]  /*e7b0*/  LDC R5, c[0x0][0x14] ;  /* 0x00000500ff057b82 */ /* 0x000ea20000000800 */
[----:B------:R-:W-:Y:S01]  /*e7c0*/  UIMAD.WIDE.U32 UR6, UR6, UR7, URZ ;  /* 0x00000007060672a5 */ /* 0x000fe2000f8e003f */
[----:B------:R-:W-:Y:S01]  /*e7d0*/  PRMT R0, RZ, 0x7610, R0 ;  /* 0x00007610ff007816 */ /* 0x000fe20000000000 */
[----:B------:R-:W-:-:S04]  /*e7e0*/  UMOV UR22, 0xffffffff ;  /* 0xffffffff00167882 */ /* 0x000fc80000000000 */
[----:B--2---:R-:W-:-:S04]  /*e7f0*/  IMAD.WIDE.U32 R2, R5, UR6, R2 ;  /* 0x0000000605027c25 */ /* 0x004fc8000f8e0002 */
[----:B------:R-:W-:Y:S01]  /*e800*/  IMAD R5, R5, UR7, RZ ;  /* 0x0000000705057c24 */ /* 0x000fe2000f8e02ff */
[----:B------:R-:W-:Y:S01]  /*e810*/  ULDC.64 UR6, c[0x0][0x650] ;  /* 0x0001940000067ab9 */ /* 0x000fe20000000a00 */
[----:B------:R-:W-:Y:S01]  /*e820*/  IMAD.MOV.U32 R19, RZ, RZ, R2 ;  /* 0x000000ffff137224 */ /* 0x000fe200078e0002 */
[----:B------:R-:W-:Y:S01]  /*e830*/  ISETP.GE.U32.AND P0, PT, R2, UR6, PT ;  /* 0x0000000602007c0c */ /* 0x000fe2000bf06070 */
[----:B------:R-:W-:Y:S02]  /*e840*/  IMAD.IADD R22, R3, 0x1, R5 ;  /* 0x0000000103167824 */ /* 0x000fe400078e0205 */
[----:B------:R-:W-:-:S03]  /*e850*/  IMAD.MOV.U32 R2, RZ, RZ, -0x1 ;  /* 0xffffffffff027424 */ /* 0x000fc600078e00ff */
[----:B------:R0:W-:Y:S01]  /*e860*/  STL [R1+0x80], R22 ;  /* 0x0000801601007387 */ /* 0x0001e20000100800 */
[----:B------:R-:W-:-:S03]  /*e870*/  ISETP.GE.U32.AND.EX P0, PT, R22, UR7, PT, P0 ;  /* 0x0000000716007c0c */ /* 0x000fc6000bf06100 */
[----:B------:R0:W-:Y:S04]  /*e880*/  STL [R1+0x84], R19 ;  /* 0x0000841301007387 */ /* 0x0001e80000100800 */
[----:B------:R0:W-:Y:S06]  /*e890*/  STL [R1+0x88], R2 ;  /* 0x0000880201007387 */ /* 0x0001ec0000100800 */
[----:B------:R-:W-:Y:S05]  /*e8a0*/  @P0 BRA `(.L_x_296) ;  /* 0x00000004006c0947 */ /* 0x000fea0003800000 */
[----:B------:R-:W2:Y:S01]  /*e8b0*/  S2R R14, SR_CTAID.X ;  /* 0x00000000000e7919 */ /* 0x000ea20000002500 */
[----:B------:R-:W5:Y:S01]  /*e8c0*/  LDC.64 R8, c[0x0][0x628] ;  /* 0x00018a00ff087b82 */ /* 0x000f620000000a00 */
[----:B------:R-:W-:Y:S01]  /*e8d0*/  ULDC UR6, c[0x0][0x150] ;  /* 0x0000540000067ab9 */ /* 0x000fe20000000800 */
[----:B------:R-:W-:Y:S01]  /*e8e0*/  IMAD.MOV.U32 R6, RZ, RZ, R19 ;  /* 0x000000ffff067224 */ /* 0x000fe200078e0013 */
[----:B------:R-:W0:Y:S01]  /*e8f0*/  S2R R16, SR_CTAID.Y ;  /* 0x0000000000107919 */ /* 0x000e220000002600 */
[----:B------:R-:W-:-:S04]  /*e900*/  IMAD.MOV.U32 R7, RZ, RZ, R22 ;  /* 0x000000ffff077224 */ /* 0x000fc800078e0016 */
[----:B------:R-:W0:Y:S08]  /*e910*/  LDC R17, c[0x0][0x144] ;  /* 0x00005100ff117b82 */ /* 0x000e300000000800 */
[----:B------:R-:W0:Y:S08]  /*e920*/  LDC R10, c[0x0][0x630] ;  /* 0x00018c00ff0a7b82 */ /* 0x000e300000000800 */
[----:B------:R-:W0:Y:S01]  /*e930*/  LDC.64 R12, c[0x0][0x620] ;  /* 0x00018800ff0c7b82 */ /* 0x000e220000000a00 */
[----:B-----5:R-:W-:-:S04]  /*e940*/  ISETP.NE.U32.AND P0, PT, R8, RZ, PT ;  /* 0x000000ff0800720c */ /* 0x020fc80003f05070 */
[----:B------:R-:W-:Y:S02]  /*e950*/  ISETP.NE.AND.EX P0, PT, R9, RZ, PT, P0 ;  /* 0x000000ff0900720c */ /* 0x000fe40003f05300 */
[----:B--2---:R-:W-:-:S05]  /*e960*/  I2FP.F32.U32 R0, R14 ;  /* 0x0000000e00007245 */ /* 0x004fca0000201000 */
[----:B------:R-:W-:-:S04]  /*e970*/  FMUL R0, R0, UR6 ;  /* 0x0000000600007c20 */ /* 0x000fc80008400000 */
[----:B------:R2:W0:Y:S02]  /*e980*/  F2I.U32.TRUNC.NTZ R15, R0 ;  /* 0x00000000000f7305 */ /* 0x000424000020f000 */
[----:B------:R-:W-:Y:S05]  /*e990*/  @!P0 BRA `(.L_x_297) ;  /* 0x0000000000288947 */ /* 0x000fea0003800000 */
[----:B--2---:R-:W2:Y:S02]  /*e9a0*/  LDC R0, c[0x0][0x634] ;  /* 0x00018d00ff007b82 */ /* 0x004ea40000000800 */
[----:B--2---:R-:W-:-:S05]  /*e9b0*/  IADD3 R7, P0, R19, R0, RZ ;  /* 0x0000000013077210 */ /* 0x004fca0007f1e0ff */
[----:B------:R-:W-:-:S04]  /*e9c0*/  IMAD.X R11, RZ, RZ, R22, P0 ;  /* 0x000000ffff0b7224 */ /* 0x000fc800000e0616 */
[----:B0-----:R-:W-:-:S04]  /*e9d0*/  IMAD.WIDE.U32 R2, R11, R8, RZ ;  /* 0x000000080b027225 */ /* 0x001fc800078e00ff */
[----:B------:R-:W-:-:S04]  /*e9e0*/  IMAD.WIDE.U32 R4, P0, R7, R9, R2 ;  /* 0x0000000907047225 */ /* 0x000fc80007800002 */
[----:B------:R-:W-:-:S04]  /*e9f0*/  IMAD.WIDE.U32 R2, R7, R8, RZ ;  /* 0x0000000807027225 */ /* 0x000fc800078e00ff */
[----:B------:R-:W-:Y:S01]  /*ea00*/  IMAD.X R7, RZ, RZ, RZ, P0 ;  /* 0x000000ffff077224 */ /* 0x000fe200000e06ff */
[----:B------:R-:W-:Y:S01]  /*ea10*/  IADD3 RZ, P0, R3, R4, RZ ;  /* 0x0000000403ff7210 */ /* 0x000fe20007f1e0ff */
[----:B------:R-:W-:-:S04]  /*ea20*/  IMAD.MOV.U32 R6, RZ, RZ, R5 ;  /* 0x000000ffff067224 */ /* 0x000fc800078e0005 */
[----:B------:R-:W-:-:S08]  /*ea30*/  IMAD.WIDE.U32.X R6, R11, R9, R6, P0 ;  /* 0x000000090b067225 */ /* 0x000fd000000e0406 */
.L_x_297:
[-CC-:B0-----:R-:W-:Y:S01]  /*ea40*/  SHF.R.U64 R24, R6, R10.reuse, R7.reuse ;  /* 0x0000000a06187219 */ /* 0x181fe20000001207 */
[----:B------:R-:W0:Y:S01]  /*ea50*/  LDC.64 R20, c[0x0][0x640] ;  /* 0x00019000ff147b82 */ /* 0x000e220000000a00 */
[----:B--2---:R-:W-:Y:S01]  /*ea60*/  SHF.R.U32.HI R0, RZ, R10, R7 ;  /* 0x0000000aff007219 */ /* 0x004fe20000011607 */
[----:B------:R-:W-:Y:S01]  /*ea70*/  IMAD.MOV.U32 R2, RZ, RZ, R19 ;  /* 0x000000ffff027224 */ /* 0x000fe200078e0013 */
[----:B------:R-:W-:Y:S01]  /*ea80*/  IADD3 R5, P0, RZ, -R24, RZ ;  /* 0x80000018ff057210 */ /* 0x000fe20007f1e0ff */
[----:B------:R-:W-:Y:S01]  /*ea90*/  IMAD.MOV R15, RZ, RZ, -R15 ;  /* 0x000000ffff0f7224 */ /* 0x000fe200078e0a0f */
[----:B------:R-:W-:Y:S01]  /*eaa0*/  ULDC UR6, c[0x0][0x154] ;  /* 0x0000550000067ab9 */ /* 0x000fe20000000800 */
[----:B------:R-:W-:Y:S02]  /*eab0*/  IMAD.MOV.U32 R7, RZ, RZ, 0x1 ;  /* 0x00000001ff077424 */ /* 0x000fe400078e00ff */
[----:B------:R-:W2:Y:S01]  /*eac0*/  LDC R4, c[0x0][0x618] ;  /* 0x00018600ff047b82 */ /* 0x000ea20000000800 */
[----:B------:R-:W-:-:S02]  /*ead0*/  IMAD.X R3, RZ, RZ, ~R0, P0 ;  /* 0x000000ffff037224 */ /* 0x000fc400000e0e00 */
[----:B------:R-:W-:Y:S02]  /*eae0*/  IMAD R15, R17, R15, R14 ;  /* 0x0000000f110f7224 */ /* 0x000fe400078e020e */
[-C--:B------:R-:W-:Y:S02]  /*eaf0*/  IMAD R0, R3, R12.reuse, RZ ;  /* 0x0000000c03007224 */ /* 0x080fe400078e02ff */
[----:B------:R-:W-:Y:S01]  /*eb00*/  IMAD.MOV.U32 R3, RZ, RZ, R22 ;  /* 0x000000ffff037224 */ /* 0x000fe200078e0016 */
[----:B------:R-:W5:Y:S01]  /*eb10*/  LDC R6, c[0x0][0x608] ;  /* 0x00018200ff067b82 */ /* 0x000f620000000800 */
[----:B------:R-:W-:-:S04]  /*eb20*/  IMAD.WIDE.U32 R2, R5, R12, R2 ;  /* 0x0000000c05027225 */ /* 0x000fc800078e0002 */
[----:B------:R-:W-:-:S03]  /*eb30*/  IMAD R5, R5, R13, R0 ;  /* 0x0000000d05057224 */ /* 0x000fc600078e0200 */
[----:B------:R-:W1:Y:S01]  /*eb40*/  LDC R18, c[0x0][0x658] ;  /* 0x00019600ff127b82 */ /* 0x000e620000000800 */
[----:B------:R-:W-:Y:S01]  /*eb50*/  I2FP.F32.U32 R0, R16 ;  /* 0x0000001000007245 */ /* 0x000fe20000201000 */
[----:B------:R-:W-:Y:S01]  /*eb60*/  IMAD.IADD R3, R3, 0x1, R5 ;  /* 0x0000000103037824 */ /* 0x000fe200078e0205 */
[----:B0-----:R-:W-:Y:S01]  /*eb70*/  ISETP.NE.U32.AND P0, PT, R20, RZ, PT ;  /* 0x000000ff1400720c */ /* 0x001fe20003f05070 */
[----:B------:R-:W-:Y:S02]  /*eb80*/  IMAD.MOV.U32 R5, RZ, RZ, -0x1 ;  /* 0xffffffffff057424 */ /* 0x000fe400078e00ff */
[----:B------:R-:W-:Y:S02]  /*eb90*/  FMUL R0, R0, UR6 ;  /* 0x0000000600007c20 */ /* 0x000fe40008400000 */
[----:B------:R-:W0:Y:S01]  /*eba0*/  LDC R13, c[0x0][0x148] ;  /* 0x00005200ff0d7b82 */ /* 0x000e220000000800 */
[----:B--2---:R-:W-:Y:S01]  /*ebb0*/  SHF.R.U64 R10, R2, R4, R3 ;  /* 0x00000004020a7219 */ /* 0x004fe20000001203 */
[----:B------:R2:W0:Y:S01]  /*ebc0*/  F2I.U32.TRUNC.NTZ R12, R0 ;  /* 0x00000000000c7305 */ /* 0x000422000020f000 */
[----:B------:R-:W-:-:S02]  /*ebd0*/  ISETP.NE.AND.EX P0, PT, R21, RZ, PT, P0 ;  /* 0x000000ff1500720c */ /* 0x000fc40003f05300 */
[----:B------:R-:W-:-:S03]  /*ebe0*/  SHF.R.U32.HI R3, RZ, R4, R3 ;  /* 0x00000004ff037219 */ /* 0x000fc60000011603 */
[----:B------:R-:W0:Y:S01]  /*ebf0*/  LDC R14, c[0x0][0x600] ;  /* 0x00018000ff0e7b82 */ /* 0x000e220000000800 */
[-CC-:B-----5:R-:W-:Y:S02]  /*ec00*/  SHF.R.U64 R8, R10, R6.reuse, R3.reuse ;  /* 0x000000060a087219 */ /* 0x1a0fe40000001203 */
[----:B------:R-:W-:-:S05]  /*ec10*/  SHF.R.U32.HI R3, RZ, R6, R3 ;  /* 0x00000006ff037219 */ /* 0x000fca0000011603 */
[----:B------:R-:W0:Y:S01]  /*ec20*/  LDC R19, c[0x0][0x648] ;  /* 0x00019200ff137b82 */ /* 0x000e220000000800 */
[-CC-:B-1----:R-:W-:Y:S02]  /*ec30*/  SHF.R.U64 R11, R8, R18.reuse, R3.reuse ;  /* 0x00000012080b7219 */ /* 0x182fe40000001203 */
[-C--:B------:R-:W-:Y:S02]  /*ec40*/  SHF.L.U32 R5, R5, R18.reuse, RZ ;  /* 0x0000001205057219 */ /* 0x080fe400000006ff */
[-C--:B------:R-:W-:Y:S01]  /*ec50*/  SHF.R.U32.HI R3, RZ, R18.reuse, R3 ;  /* 0x00000012ff037219 */ /* 0x080fe20000011603 */
[----:B------:R-:W-:Y:S01]  /*ec60*/  IMAD.MOV.U32 R2, RZ, RZ, R11 ;  /* 0x000000ffff027224 */ /* 0x000fe200078e000b */
[----:B------:R-:W-:Y:S01]  /*ec70*/  SHF.L.U32 R40, R7, R18, RZ ;  /* 0x0000001207287219 */ /* 0x000fe200000006ff */
[----:B------:R-:W1:Y:S01]  /*ec80*/  LDC R22, c[0x0][0x638] ;  /* 0x00018e00ff167b82 */ /* 0x000e620000000800 */
[----:B------:R-:W-:-:S07]  /*ec90*/  LOP3.LUT R17, RZ, R5, RZ, 0x33, !PT ;  /* 0x00000005ff117212 */ /* 0x000fce00078e33ff */
[----:B------:R-:W0:Y:S01]  /*eca0*/  LDC R23, c[0x0][0x610] ;  /* 0x00018400ff177b82 */ /* 0x000e220000000800 */
[----:B--2---:R-:W-:Y:S05]  /*ecb0*/  @!P0 BRA `(.L_x_298) ;  /* 0x0000000000288947 */ /* 0x004fea0003800000 */
[----:B------:R-:W2:Y:S02]  /*ecc0*/  LDC R0, c[0x0][0x64c] ;  /* 0x00019300ff007b82 */ /* 0x000ea40000000800 */
[----:B--2---:R-:W-:-:S05]  /*ecd0*/  IADD3 R7, P0, R11, R0, RZ ;  /* 0x000000000b077210 */ /* 0x004fca0007f1e0ff */
        /* <DEDUP_REMOVED lines=8> */
.L_x_298:
[----:B0-----:R-:W-:Y:S01]  /*ed60*/  SHF.R.U64 R0, R2, R19, R3 ;  /* 0x0000001302007219 */ /* 0x001fe20000001203 */
[----:B------:R-:W-:Y:S01]  /*ed70*/  VIADD R3, R14, 0xffffffff ;  /* 0xffffffff0e037836 */ /* 0x000fe20000000000 */
[----:B------:R-:W-:Y:S01]  /*ed80*/  LOP3.LUT R5, R8, R17, RZ, 0xc0, !PT ;  /* 0x0000001108057212 */ /* 0x000fe200078ec0ff */
[----:B------:R-:W-:Y:S01]  /*ed90*/  IMAD.MOV R12, RZ, RZ, -R12 ;  /* 0x000000ffff0c7224 */ /* 0x000fe200078e0a0c */
[----:B------:R-:W-:Y:S01]  /*eda0*/  R2UR UR22, R24 ;  /* 0x00000000181672ca */ /* 0x000fe200000e0000 */
[----:B------:R-:W-:Y:S01]  /*edb0*/  IMAD.MOV R2, RZ, RZ, -R0 ;  /* 0x000000ffff027224 */ /* 0x000fe200078e0a00 */
[----:B------:R-:W-:Y:S01]  /*edc0*/  LOP3.LUT R3, R10, R3, RZ, 0xc0, !PT ;  /* 0x000000030a037212 */ /* 0x000fe200078ec0ff */
[----:B------:R-:W-:Y:S02]  /*edd0*/  IMAD R40, R40, R0, R5 ;  /* 0x0000000028287224 */ /* 0x000fe400078e0205 */
[----:B------:R-:W-:Y:S02]  /*ede0*/  @P4 IMAD R15, R13, R12, R16 ;  /* 0x0000000c0d0f4224 */ /* 0x000fe400078e0210 */
[----:B-1----:R-:W-:-:S02]  /*edf0*/  IMAD R0, R2, R22, R11 ;  /* 0x0000001602007224 */ /* 0x002fc400078e020b */
[----:B------:R-:W-:Y:S02]  /*ee00*/  IMAD R40, R40, R23, R15 ;  /* 0x0000001728287224 */ /* 0x000fe400078e020f */
[----:B------:R-:W-:Y:S02]  /*ee10*/  IMAD R3, R0, R14, R3 ;  /* 0x0000000e00037224 */ /* 0x000fe400078e0203 */
[----:B------:R-:W-:-:S03]  /*ee20*/  IMAD.MOV.U32 R0, RZ, RZ, 0x1 ;  /* 0x00000001ff007424 */ /* 0x000fc600078e00ff */
[----:B------:R-:W-:Y:S02]  /*ee30*/  SEL R2, R3, R40, !P4 ;  /* 0x0000002803027207 */ /* 0x000fe40006000000 */
[----:B------:R-:W-:-:S03]  /*ee40*/  SEL R40, R40, R3, !P4 ;  /* 0x0000000328287207 */ /* 0x000fc60006000000 */
[----:B------:R2:W-:Y:S04]  /*ee50*/  STL [R1+0x88], R2 ;  /* 0x0000880201007387 */ /* 0x0005e80000100800 */
.L_x_296:
[----:B------:R0:W-:Y:S01]  /*ee60*/  STL [R1+0x8c], R40 ;  /* 0x00008c2801007387 */ /* 0x0001e20000100800 */
[----:B------:R-:W-:-:S13]  /*ee70*/  LOP3.LUT P0, RZ, R0, 0xff, RZ, 0xc0, !PT ;  /* 0x000000ff00ff7812 */ /* 0x000fda000780c0ff */
[----:B0-----:R-:W-:Y:S05]  /*ee80*/  @P0 BRA `(.L_x_299) ;  /* 0xffffff2400100947 */ /* 0x001fea000383ffff */
[----:B------:R-:W-:Y:S05]  /*ee90*/  EXIT ;  /* 0x000000000000794d */ /* 0x000fea0003800000 */
.L_x_7:
[----:B------:R-:W2:Y:S01]  /*eea0*/  LDL R22, [R1+0x84] ;  /* 0x0000840001167983 */ /* 0x000ea20000100800 */
[----:B------:R-:W-:-:S03]  /*eeb0*/  ULDC.64 UR4, c[0x0][0x650] ;  /* 0x0001940000047ab9 */ /* 0x000fc60000000a00 */
[----:B0-----:R-:W3:Y:S01]  /*eec0*/  LDL R23, [R1+0x80] ;  /* 0x0000800001177983 */ /* 0x001ee20000100800 */
[----:B------:R-:W-:Y:S01]  /*eed0*/  PRMT R4, RZ, 0x7610, R4 ;  /* 0x00007610ff047816 */ /* 0x000fe20000000004 */
[----:B------:R-:W-:Y:S02]  /*eee0*/  IMAD.MOV.U32 R5, RZ, RZ, -0x1 ;  /* 0xffffffffff057424 */ /* 0x000fe400078e00ff */
[----:B------:R-:W-:Y:S02]  /*eef0*/  IMAD.MOV.U32 R7, RZ, RZ, -0x1 ;  /* 0xffffffffff077424 */ /* 0x000fe400078e00ff */
[----:B------:R-:W-:Y:S01]  /*ef00*/  IMAD.MOV.U32 R6, RZ, RZ, -0x1 ;  /* 0xffffffffff067424 */ /* 0x000fe200078e00ff */
[----:B--2---:R-:W-:-:S04]  /*ef10*/  ISETP.GE.U32.AND P0, PT, R22, UR4, PT ;  /* 0x0000000416007c0c */ /* 0x004fc8000bf06070 */
[----:B---3--:R-:W-:-:S13]  /*ef20*/  ISETP.GE.U32.AND.EX P0, PT, R23, UR5, PT, P0 ;  /* 0x0000000517007c0c */ /* 0x008fda000bf06100 */
[----:B------:R-:W-:Y:S05]  /*ef30*/  @P0 BRA `(.L_x_300) ;  /* 0x00000004002c0947 */ /* 0x000fea0003800000 */
[----:B------:R-:W0:Y:S01]  /*ef40*/  LDC.64 R14, c[0x0][0x628] ;  /* 0x00018a00ff0e7b82 */ /* 0x000e220000000a00 */
[----:B------:R-:W-:Y:S02]  /*ef50*/  IMAD.MOV.U32 R8, RZ, RZ, R22 ;  /* 0x000000ffff087224 */ /* 0x000fe400078e0016 */
[----:B------:R-:W-:-:S05]  /*ef60*/  IMAD.MOV.U32 R9, RZ, RZ, R23 ;  /* 0x000000ffff097224 */ /* 0x000fca00078e0017 */
[----:B------:R-:W1:Y:S08]  /*ef70*/  LDC R10, c[0x0][0x630] ;  /* 0x00018c00ff0a7b82 */ /* 0x000e700000000800 */
[----:B------:R-:W2:Y:S01]  /*ef80*/  LDC.64 R16, c[0x0][0x620] ;  /* 0x00018800ff107b82 */ /* 0x000ea20000000a00 */
[----:B0-----:R-:W-:-:S04]  /*ef90*/  ISETP.NE.U32.AND P0, PT, R14, RZ, PT ;  /* 0x000000ff0e00720c */ /* 0x001fc80003f05070 */
[----:B------:R-:W-:-:S13]  /*efa0*/  ISETP.NE.AND.EX P0, PT, R15, RZ, PT, P0 ;  /* 0x000000ff0f00720c */ /* 0x000fda0003f05300 */
[----:B-12---:R-:W-:Y:S05]  /*efb0*/  @!P0 BRA `(.L_x_301) ;  /* 0x0000000000288947 */ /* 0x006fea0003800000 */
[----:B------:R-:W0:Y:S02]  /*efc0*/  LDC R4, c[0x0][0x634] ;  /* 0x00018d00ff047b82 */ /* 0x000e240000000800 */
[----:B0-----:R-:W-:-:S05]  /*efd0*/  IADD3 R9, P0, R22, R4, RZ ;  /* 0x0000000416097210 */ /* 0x001fca0007f1e0ff */
        /* <DEDUP_REMOVED lines=8> */
.L_x_301:
[----:B------:R-:W0:Y:S01]  /*f060*/  LDC.64 R20, c[0x0][0x640] ;  /* 0x00019000ff147b82 */ /* 0x000e220000000a00 */
[-CC-:B------:R-:W-:Y:S02]  /*f070*/  SHF.R.U64 R14, R8, R10.reuse, R9.reuse ;  /* 0x0000000a080e7219 */ /* 0x180fe40000001209 */
[----:B------:R-:W-:Y:S02]  /*f080*/  SHF.R.U32.HI R4, RZ, R10, R9 ;  /* 0x0000000aff047219 */ /* 0x000fe40000011609 */
[----:B------:R-:W-:-:S03]  /*f090*/  IADD3 R7, P0, RZ, -R14, RZ ;  /* 0x8000000eff077210 */ /* 0x000fc60007f1e0ff */
[----:B------:R-:W1:Y:S02]  /*f0a0*/  LDC R8, c[0x0][0x618] ;  /* 0x00018600ff087b82 */ /* 0x000e640000000800 */
[----:B------:R-:W-:Y:S02]  /*f0b0*/  IMAD.X R5, RZ, RZ, ~R4, P0 ;  /* 0x000000ffff057224 */ /* 0x000fe400000e0e04 */
[----:B------:R-:W-:Y:S02]  /*f0c0*/  IMAD.MOV.U32 R4, RZ, RZ, R22 ;  /* 0x000000ffff047224 */ /* 0x000fe400078e0016 */
[-C--:B------:R-:W-:Y:S02]  /*f0d0*/  IMAD R6, R5, R16.reuse, RZ ;  /* 0x0000001005067224 */ /* 0x080fe400078e02ff */
[----:B------:R-:W2:Y:S01]  /*f0e0*/  LDC R18, c[0x0][0x608] ;  /* 0x00018200ff127b82 */ /* 0x000ea20000000800 */
[----:B------:R-:W-:Y:S02]  /*f0f0*/  IMAD.MOV.U32 R5, RZ, RZ, R23 ;  /* 0x000000ffff057224 */ /* 0x000fe400078e0017 */
[----:B------:R-:W-:-:S05]  /*f100*/  IMAD.WIDE.U32 R4, R7, R16, R4 ;  /* 0x0000001007047225 */ /* 0x000fca00078e0004 */
[----:B------:R-:W3:Y:S01]  /*f110*/  LDC R19, c[0x0][0x658] ;  /* 0x00019600ff137b82 */ /* 0x000ee20000000800 */
[----:B------:R-:W-:Y:S01]  /*f120*/  IMAD R7, R7, R17, R6 ;  /* 0x0000001107077224 */ /* 0x000fe200078e0206 */
[----:B0-----:R-:W-:Y:S01]  /*f130*/  ISETP.NE.U32.AND P0, PT, R20, RZ, PT ;  /* 0x000000ff1400720c */ /* 0x001fe20003f05070 */
[----:B------:R-:W-:Y:S02]  /*f140*/  IMAD.MOV.U32 R6, RZ, RZ, -0x1 ;  /* 0xffffffffff067424 */ /* 0x000fe400078e00ff */
[----:B------:R-:W-:Y:S01]  /*f150*/  IMAD.IADD R5, R5, 0x1, R7 ;  /* 0x0000000105057824 */ /* 0x000fe200078e0207 */
[----:B------:R-:W-:Y:S02]  /*f160*/  ISETP.NE.AND.EX P0, PT, R21, RZ, PT, P0 ;  /* 0x000000ff1500720c */ /* 0x000fe40003f05300 */
[----:B------:R-:W0:Y:S02]  /*f170*/  LDC R17, c[0x0][0x600] ;  /* 0x00018000ff117b82 */ /* 0x000e240000000800 */
[----:B-1----:R-:W-:-:S02]  /*f180*/  SHF.R.U64 R10, R4, R8, R5 ;  /* 0x00000008040a7219 */ /* 0x002fc40000001205 */
[----:B------:R-:W-:-:S04]  /*f190*/  SHF.R.U32.HI R5, RZ, R8, R5 ;  /* 0x00000008ff057219 */ /* 0x000fc80000011605 */
[----:B------:R-:W1:Y:S01]  /*f1a0*/  LDC R22, c[0x0][0x648] ;  /* 0x00019200ff167b82 */ /* 0x000e620000000800 */
[-CC-:B--2---:R-:W-:Y:S02]  /*f1b0*/  SHF.R.U64 R15, R10, R18.reuse, R5.reuse ;  /* 0x000000120a0f7219 */ /* 0x184fe40000001205 */
[----:B------:R-:W-:Y:S01]  /*f1c0*/  SHF.R.U32.HI R4, RZ, R18, R5 ;  /* 0x00000012ff047219 */ /* 0x000fe20000011605 */
[----:B------:R-:W-:-:S04]  /*f1d0*/  IMAD.MOV.U32 R18, RZ, RZ, 0x1 ;  /* 0x00000001ff127424 */ /* 0x000fc800078e00ff */
[----:B------:R-:W2:Y:S01]  /*f1e0*/  LDC R23, c[0x0][0x638] ;  /* 0x00018e00ff177b82 */ /* 0x000ea20000000800 */
[-CC-:B---3--:R-:W-:Y:S02]  /*f1f0*/  SHF.R.U64 R16, R15, R19.reuse, R4.reuse ;  /* 0x000000130f107219 */ /* 0x188fe40000001204 */
[-C--:B------:R-:W-:Y:S02]  /*f200*/  SHF.L.U32 R6, R6, R19.reuse, RZ ;  /* 0x0000001306067219 */ /* 0x080fe400000006ff */
[----:B------:R-:W-:Y:S01]  /*f210*/  SHF.R.U32.HI R5, RZ, R19, R4 ;  /* 0x00000013ff057219 */ /* 0x000fe20000011604 */
[----:B------:R-:W-:Y:S01]  /*f220*/  IMAD.MOV.U32 R4, RZ, RZ, R16 ;  /* 0x000000ffff047224 */ /* 0x000fe200078e0010 */
[----:B------:R-:W-:Y:S01]  /*f230*/  LOP3.LUT R24, RZ, R6, RZ, 0x33, !PT ;  /* 0x00000006ff187212 */ /* 0x000fe200078e33ff */
[----:B------:R-:W3:Y:S01]  /*f240*/  LDC R25, c[0x0][0x610] ;  /* 0x00018400ff197b82 */ /* 0x000ee20000000800 */
[----:B------:R-:W-:Y:S05]  /*f250*/  @!P0 BRA `(.L_x_302) ;  /* 0x0000000000288947 */ /* 0x000fea0003800000 */
        /* <DEDUP_REMOVED lines=10> */
.L_x_302:
[----:B-1----:R-:W-:Y:S01]  /*f300*/  SHF.R.U64 R4, R4, R22, R5 ;  /* 0x0000001604047219 */ /* 0x002fe20000001205 */
[----:B0-----:R-:W-:Y:S01]  /*f310*/  VIADD R7, R17, 0xffffffff ;  /* 0xffffffff11077836 */ /* 0x001fe20000000000 */
[----:B------:R-:W-:Y:S01]  /*f320*/  SHF.L.U32 R18, R18, R19, RZ ;  /* 0x0000001312127219 */ /* 0x000fe200000006ff */
[----:B------:R-:W-:Y:S01]  /*f330*/  @P4 IMAD R0, R11, R12, R2 ;  /* 0x0000000c0b004224 */ /* 0x000fe200078e0202 */
[----:B------:R-:W-:Y:S01]  /*f340*/  LOP3.LUT R3, R15, R24, RZ, 0xc0, !PT ;  /* 0x000000180f037212 */ /* 0x000fe200078ec0ff */
[----:B------:R-:W-:Y:S01]  /*f350*/  IMAD.MOV R5, RZ, RZ, -R4 ;  /* 0x000000ffff057224 */ /* 0x000fe200078e0a04 */
[----:B------:R-:W-:Y:S01]  /*f360*/  LOP3.LUT R7, R10, R7, RZ, 0xc0, !PT ;  /* 0x000000070a077212 */ /* 0x000fe200078ec0ff */
[----:B------:R-:W-:Y:S02]  /*f370*/  IMAD.MOV.U32 R6, RZ, RZ, R14 ;  /* 0x000000ffff067224 */ /* 0x000fe400078e000e */
[----:B------:R-:W-:Y:S02]  /*f380*/  IMAD R3, R18, R4, R3 ;  /* 0x0000000412037224 */ /* 0x000fe400078e0203 */
[----:B--2---:R-:W-:-:S02]  /*f390*/  IMAD R2, R5, R23, R16 ;  /* 0x0000001705027224 */ /* 0x004fc400078e0210 */
[----:B---3--:R-:W-:Y:S02]  /*f3a0*/  IMAD R0, R3, R25, R0 ;  /* 0x0000001903007224 */ /* 0x008fe400078e0200 */
[----:B------:R-:W-:Y:S02]  /*f3b0*/  IMAD R5, R2, R17, R7 ;  /* 0x0000001102057224 */ /* 0x000fe400078e0207 */
[----:B------:R-:W-:-:S03]  /*f3c0*/  IMAD.MOV.U32 R4, RZ, RZ, 0x1 ;  /* 0x00000001ff047424 */ /* 0x000fc600078e00ff */
[----:B------:R-:W-:Y:S02]  /*f3d0*/  SEL R7, R5, R0, !P4 ;  /* 0x0000000005077207 */ /* 0x000fe40006000000 */
[----:B------:R-:W-:-:S07]  /*f3e0*/  SEL R5, R0, R5, !P4 ;  /* 0x0000000500057207 */ /* 0x000fce0006000000 */
.L_x_300:
[----:B------:R-:W-:-:S08]  /*f3f0*/  NOP ;  /* 0x0000000000007918 */ /* 0x000fd00000000000 */
[----:B------:R-:W0:-:S00]  /*f400*/  USETMAXREG.DEALLOC.CTAPOOL 0x28 ;  /* 0x00000028000079c8 */ /* 0x000e0000080e0500 */
[----:B------:R-:W-:-:S13]  /*f410*/  ISETP.NE.AND P0, PT, RZ, UR8, PT ;  /* 0x00000008ff007c0c */ /* 0x000fda000bf05270 */
[----:B------:R-:W-:Y:S05]  /*f420*/  @P0 EXIT ;  /* 0x000000000000094d */ /* 0x000fea0003800000 */
[----:B0-----:R-:W-:Y:S01]  /*f430*/  LOP3.LUT P0, RZ, R4, 0xff, RZ, 0xc0, !PT ;  /* 0x000000ff04ff7812 */ /* 0x001fe2000780c0ff */
[----:B------:R-:W-:Y:S02]  /*f440*/  IMAD.MOV.U32 R9, RZ, RZ, 0x1 ;  /* 0x00000001ff097424 */ /* 0x000fe400078e00ff */
[----:B------:R-:W-:-:S10]  /*f450*/  IMAD.MOV.U32 R12, RZ, RZ, RZ ;  /* 0x000000ffff0c7224 */ /* 0x000fd400078e00ff */
[----:B------:R-:W-:Y:S05]  /*f460*/  @!P0 BRA `(.L_x_303) ;  /* 0x0000000c00608947 */ /* 0x000fea0003800000 */
[----:B------:R-:W0:Y:S01]  /*f470*/  S2R R0, SR_CgaCtaId ;  /* 0x0000000000007919 */ /* 0x000e220000008800 */
[----:B------:R-:W-:Y:S01]  /*f480*/  ULDC UR4, c[0x0][0x28c] ;  /* 0x0000a30000047ab9 */ /* 0x000fe20000000800 */
[----:B------:R-:W-:Y:S01]  /*f490*/  ULDC UR6, c[0x0][0x658] ;  /* 0x0001960000067ab9 */ /* 0x000fe20000000800 */
[----:B------:R-:W-:Y:S01]  /*f4a0*/  UIADD3 UR10, UR4, 0x3f, URZ ;  /* 0x0000003f040a7890 */ /* 0x000fe2000fffe03f */
[----:B------:R-:W-:Y:S01]  /*f4b0*/  BSSY B0, `(.L_x_303) ;  /* 0x00000d3000007945 */ /* 0x000fe20003800000 */
[----:B------:R-:W-:Y:S01]  /*f4c0*/  UMOV UR7, 0xffffffff ;  /* 0xffffffff00077882 */ /* 0x000fe20000000000 */
[----:B------:R-:W-:Y:S01]  /*f4d0*/  ULDC UR5, c[0x0][0x600] ;  /* 0x0001800000057ab9 */ /* 0x000fe20000000800 */
[----:B------:R-:W-:Y:S01]  /*f4e0*/  UMOV UR9, 0x1 ;  /* 0x0000000100097882 */ /* 0x000fe20000000000 */
[----:B------:R-:W-:Y:S01]  /*f4f0*/  USHF.L.U32 UR7, UR7, UR6, URZ ;  /* 0x0000000607077299 */ /* 0x000fe2000800063f */
[----:B------:R-:W-:Y:S01]  /*f500*/  IMAD.MOV.U32 R11, RZ, RZ, 0x1 ;  /* 0x00000001ff0b7424 */ /* 0x000fe200078e00ff */
[----:B------:R-:W-:Y:S01]  /*f510*/  UIADD3 UR4, UR5, -0x1, URZ ;  /* 0xffffffff05047890 */ /* 0x000fe2000fffe03f */
[----:B------:R-:W-:Y:S01]  /*f520*/  IMAD.MOV.U32 R9, RZ, RZ, 0x1 ;  /* 0x00000001ff097424 */ /* 0x000fe200078e00ff */
[----:B------:R-:W-:Y:S01]  /*f530*/  USHF.R.S32.HI UR11, URZ, 0x1f, UR10 ;  /* 0x0000001f3f0b7899 */ /* 0x000fe2000801140a */
[----:B------:R-:W-:Y:S01]  /*f540*/  IMAD.MOV.U32 R12, RZ, RZ, RZ ;  /* 0x000000ffff0c7224 */ /* 0x000fe200078e00ff */
[----:B------:R-:W-:Y:S01]  /*f550*/  ULDC UR8, c[0x0][0xc] ;  /* 0x0000030000087ab9 */ /* 0x000fe20000000800 */
[----:B------:R-:W-:-:S02]  /*f560*/  USHF.L.U32 UR5, UR9, UR6, URZ ;  /* 0x0000000609057299 */ /* 0x000fc4000800063f */
[----:B------:R-:W-:Y:S01]  /*f570*/  ULEA.HI UR11, UR11, UR10, URZ, 0x6 ;  /* 0x0000000a0b0b7291 */ /* 0x000fe2000f8f303f */
[----:B------:R-:W-:Y:S01]  /*f580*/  ULDC UR9, c[0x0][0x10] ;  /* 0x0000040000097ab9 */ /* 0x000fe20000000800 */
[----:B------:R-:W-:Y:S02]  /*f590*/  ULOP3.LUT UR6, URZ, UR7, URZ, 0x33, !UPT ;  /* 0x000000073f067292 */ /* 0x000fe4000f8e333f */
[----:B------:R-:W-:Y:S01]  /*f5a0*/  UIMAD.WIDE.U32 UR8, UR8, UR9, URZ ;  /* 0x00000009080872a5 */ /* 0x000fe2000f8e003f */
[----:B------:R-:W-:Y:S01]  /*f5b0*/  ULDC UR7, c[0x0][0x14] ;  /* 0x0000050000077ab9 */ /* 0x000fe20000000800 */
[----:B------:R-:W-:Y:S02]  /*f5c0*/  USHF.R.S32.HI UR20, URZ, 0x6, UR11 ;  /* 0x000000063f147899 */ /* 0x000fe4000801140b */
[----:B------:R-:W-:Y:S02]  /*f5d0*/  UIMAD.WIDE.U32 UR22, UR8, UR7, URZ ;  /* 0x00000007081672a5 */ /* 0x000fe4000f8e003f */
[----:B------:R-:W-:-:S02]  /*f5e0*/  UIMAD UR18, UR9, UR7, URZ ;  /* 0x00000007091272a4 */ /* 0x000fc4000f8e023f */
[----:B------:R-:W-:Y:S01]  /*f5f0*/  ULOP3.LUT UR26, UR13, 0x2, URZ, 0xfc, !UPT ;  /* 0x000000020d1a7892 */ /* 0x000fe2000f8efc3f */
[C---:B0-----:R-:W-:Y:S01]  /*f600*/  IMAD.SHL.U32 R8, R0.reuse, 0x40, RZ ;  /* 0x0000004000087824 */ /* 0x041fe200078e00ff */
[----:B------:R-:W-:Y:S01]  /*f610*/  UIADD3 UR18, UR23, UR18, URZ ;  /* 0x0000001217127290 */ /* 0x000fe2000fffe03f */
[----:B------:R-:W-:Y:S01]  /*f620*/  IMAD.SHL.U32 R0, R0, 0x1000, RZ ;  /* 0x0000100000007824 */ /* 0x000fe200078e00ff */
[----:B------:R-:W-:Y:S02]  /*f630*/  UIADD3 UR27, UR20, 0x1, URZ ;  /* 0x00000001141b7890 */ /* 0x000fe4000fffe03f */
[----:B------:R-:W-:Y:S01]  /*f640*/  LOP3.LUT R8, R8, 0x40, RZ, 0xc0, !PT ;  /* 0x0000004008087812 */ /* 0x000fe200078ec0ff */
[----:B------:R-:W-:Y:S01]  /*f650*/  ULDC.64 UR24, c[0x0][0x198] ;  /* 0x0000660000187ab9 */ /* 0x000fe20000000a00 */
[----:B------:R-:W-:-:S08]  /*f660*/  LOP3.LUT R0, R0, 0x1000, RZ, 0xc0, !PT ;  /* 0x0000100000007812 */ /* 0x000fd000078ec0ff */
.L_x_314:
[----:B------:R-:W-:-:S03]  /*f670*/  UMOV UR7, 0xffffffff ;  /* 0xffffffff00077882 */ /* 0x000fc60000000000 */
[----:B------:R-:W-:Y:S05]  /*f680*/  BRA.DIV UR7, `(.L_x_304) ;  /* 0x0000000e07b07947 */ /* 0x000fea000b800000 */
[----:B------:R-:W-:-:S13]  /*f690*/  ELECT P0, URZ, PT ;  /* 0x00000000003f782f */ /* 0x000fda0003800000 */
.L_x_324:
[----:B------:R-:W0:Y:S01]  /*f6a0*/  LDC R2, c[0x0][0x28c] ;  /* 0x0000a300ff027b82 */ /* 0x000e220000000800 */
[----:B------:R-:W-:Y:S01]  /*f6b0*/  BSSY B1, `(.L_x_305) ;  /* 0x000003a000017945 */ /* 0x000fe20003800000 */
[----:B0-----:R-:W-:-:S13]  /*f6c0*/  ISETP.LT.OR P0, PT, R2, 0x1, !P0 ;  /* 0x000000010200780c */ /* 0x001fda0004701670 */
[----:B------:R-:W-:Y:S05]  /*f6d0*/  @P0 BRA `(.L_x_306) ;  /* 0x0000000000dc0947 */ /* 0x000fea0003800000 */
[----:B------:R-:W-:Y:S02]  /*f6e0*/  IMAD R7, R7, 0x80, R8 ;  /* 0x0000008007077824 */ /* 0x000fe400078e0208 */
[----:B------:R-:W-:Y:S02]  /*f6f0*/  IMAD.SHL.U32 R10, R5, 0x100, RZ ;  /* 0x00000100050a7824 */ /* 0x000fe400078e00ff */
[----:B------:R-:W-:Y:S02]  /*f700*/  IMAD.MOV.U32 R15, RZ, RZ, RZ ;  /* 0x000000ffff0f7224 */ /* 0x000fe400078e00ff */
[----:B------:R-:W-:Y:S02]  /*f710*/  IMAD.U32 R16, RZ, RZ, UR27 ;  /* 0x0000001bff107e24 */ /* 0x000fe4000f8e00ff */
[----:B------:R-:W-:Y:S02]  /*f720*/  IMAD.MOV.U32 R2, RZ, RZ, R9 ;  /* 0x000000ffff027224 */ /* 0x000fe400078e0009 */
[----:B------:R-:W-:-:S07]  /*f730*/  IMAD.MOV.U32 R3, RZ, RZ, R12 ;  /* 0x000000ffff037224 */ /* 0x000fce00078e000c */
.L_x_309:
[----:B------:R-:W0:Y:S01]  /*f740*/  S2R R5, SR_CgaCtaId ;  /* 0x0000000000057919 */ /* 0x000e220000008800 */
[----:B------:R-:W-:Y:S01]  /*f750*/  MOV R4, 0x400 ;  /* 0x0000040000047802 */ /* 0x000fe20000000f00 */
[----:B------:R-:W1:Y:S03]  /*f760*/  S2R R17, SR_TID.X ;  /* 0x0000000000117919 */ /* 0x000e660000002100 */
[----:B0-----:R-:W-:Y:S02]  /*f770*/  LEA R14, R5, R4, 0x18 ;  /* 0x00000004050e7211 */ /* 0x001fe400078ec0ff */
[----:B------:R-:W-:Y:S02]  /*f780*/  SHF.L.U32 R4, R2, 0x1f, RZ ;  /* 0x0000001f02047819 */ /* 0x000fe400000006ff */
[----:B-1----:R-:W-:Y:S01]  /*f790*/  LOP3.LUT P1, RZ, R17, 0x7f, RZ, 0xc0, !PT ;  /* 0x0000007f11ff7812 */ /* 0x002fe2000782c0ff */
[----:B------:R-:W-:-:S04]  /*f7a0*/  IMAD R13, R3, 0x8, R14 ;  /* 0x00000008030d7824 */ /* 0x000fc800078e020e */
[----:B------:R-:W0:Y:S08]  /*f7b0*/  SYNCS.PHASECHK.TRANS64.TRYWAIT P0, [R13+URZ+0x18], R4 ;  /* 0x000018040d0075a7 */ /* 0x000e30000800017f */
[----:B------:R-:W1:Y:S01]  /*f7c0*/  @!P1 LDC R5, c[0x0][0x500] ;  /* 0x00014000ff059b82 */ /* 0x000e620000000800 */
[----:B0-----:R-:W-:Y:S05]  /*f7d0*/  @!P0 BRA `(.L_x_307) ;  /* 0x0000000c007c8947 */ /* 0x001fea0003800000 */
.L_x_325:
[----:B------:R-:W-:Y:S01]  /*f7e0*/  UPRMT UR7, UR26, 0x9910, URZ ;  /* 0x000099101a077896 */ /* 0x000fe2000800003f */
[----:B-1----:R1:W-:Y:S03]  /*f7f0*/  @!P1 SYNCS.ARRIVE.TRANS64 RZ, [R13+URZ], R5 ;  /* 0x000000050dff99a7 */ /* 0x0023e6000800003f */
[----:B------:R-:W-:-:S06]  /*f800*/  UISETP.NE.AND UP0, UPT, UR7, 0x2, UPT ;  /* 0x000000020700788c */ /* 0x000fcc000bf05270 */
[----:B------:R-:W-:-:S13]  /*f810*/  PLOP3.LUT P0, PT, PT, PT, UP0, 0x80, 0x0 ;  /* 0x000000000000781c */ /* 0x000fda0003f0f008 */
[----:B-1----:R-:W-:Y:S05]  /*f820*/  @P0 BRA `(.L_x_308) ;  /* 0x0000000000040947 */ /* 0x002fea0003800000 */
[----:B------:R-:W-:Y:S01]  /*f830*/  BPT.TRAP 0x1 ;  /* 0x000000040000795c */ /* 0x000fe20000300000 */
.L_x_308:
[C---:B0-----:R-:W-:Y:S01]  /*f840*/  IMAD R4, R3.reuse, 0x4000, R14 ;  /* 0x0000400003047824 */ /* 0x041fe200078e020e */
[----:B------:R-:W-:Y:S01]  /*f850*/  R2UR UR19, R14 ;  /* 0x000000000e1372ca */ /* 0x000fe200000e0000 */
[----:B------:R-:W-:Y:S01]  /*f860*/  IMAD R5, R3, 0x2000, R0 ;  /* 0x0000200003057824 */ /* 0x000fe200078e0200 */
[----:B------:R-:W-:Y:S01]  /*f870*/  R2UR UR9, R13 ;  /* 0x000000000d0972ca */ /* 0x000fe200000e0000 */
[----:B------:R-:W-:Y:S01]  /*f880*/  VIADD R16, R16, 0xffffffff ;  /* 0xffffffff10107836 */ /* 0x000fe20000000000 */
[----:B------:R-:W-:Y:S01]  /*f890*/  R2UR UR7, R4 ;  /* 0x00000000040772ca */ /* 0x000fe200000e0000 */
[----:B------:R-:W-:Y:S01]  /*f8a0*/  UIADD3 UR14, UP0, UR24, 0xf0, URZ ;  /* 0x000000f0180e7890 */ /* 0x000fe2000ff1e03f */
[----:B------:R-:W-:Y:S01]  /*f8b0*/  R2UR UR8, R5 ;  /* 0x00000000050872ca */ /* 0x000fe200000e0000 */
[----:B------:R-:W-:Y:S01]  /*f8c0*/  UIADD3 UR28, UP1, UR24, 0x1f0, URZ ;  /* 0x000001f0181c7890 */ /* 0x000fe2000ff3e03f */
[----:B------:R-:W-:Y:S01]  /*f8d0*/  R2UR UR11, R10 ;  /* 0x000000000a0b72ca */ /* 0x000fe200000e0000 */
[----:B------:R-:W-:Y:S01]  /*f8e0*/  UIADD3.X UR15, URZ, UR25, URZ, UP0, !UPT ;  /* 0x000000193f0f7290 */ /* 0x000fe200087fe43f */
[----:B------:R-:W-:Y:S01]  /*f8f0*/  R2UR UR10, R15 ;  /* 0x000000000f0a72ca */ /* 0x000fe200000e0000 */
[----:B------:R-:W-:Y:S01]  /*f900*/  VIADD R3, R3, 0x1 ;  /* 0x0000000103037836 */ /* 0x000fe20000000000 */
[----:B------:R-:W-:Y:S01]  /*f910*/  R2UR UR12, R6 ;  /* 0x00000000060c72ca */ /* 0x000fe200000e0000 */
[----:B------:R-:W-:Y:S01]  /*f920*/  UIADD3.X UR29, URZ, UR25, URZ, UP1, !UPT ;  /* 0x000000193f1d7290 */ /* 0x000fe20008ffe43f */
[----:B------:R-:W-:Y:S01]  /*f930*/  R2UR UR21, R7 ;  /* 0x00000000071572ca */ /* 0x000fe200000e0000 */
[----:B------:R-:W-:Y:S01]  /*f940*/  UMOV UR16, 0x0 ;  /* 0x0000000000107882 */ /* 0x000fe20000000000 */
[----:B------:R-:W-:Y:S01]  /*f950*/  ISETP.GT.AND P1, PT, R16, 0x1, PT ;  /* 0x000000011000780c */ /* 0x000fe20003f24270 */
[----:B------:R-:W-:Y:S01]  /*f960*/  UIADD3 UR7, UR7, 0x100, URZ ;  /* 0x0000010007077890 */ /* 0x000fe2000fffe03f */
[----:B------:R-:W-:Y:S01]  /*f970*/  ISETP.NE.AND P0, PT, R3, 0x3, PT ;  /* 0x000000030300780c */ /* 0x000fe20003f05270 */
[----:B------:R-:W-:Y:S01]  /*f980*/  UIADD3 UR19, UR19, 0xc100, UR8 ;  /* 0x0000c10013137890 */ /* 0x000fe2000fffe008 */
[----:B------:R-:W-:Y:S01]  /*f990*/  VIADD R15, R15, 0x40 ;  /* 0x000000400f0f7836 */ /* 0x000fe20000000000 */
[----:B------:R-:W-:Y:S01]  /*f9a0*/  UMOV UR17, 0x10000000 ;  /* 0x1000000000117882 */ /* 0x000fe20000000000 */
[----:B------:R-:W-:Y:S01]  /*f9b0*/  UMOV UR30, 0x30000 ;  /* 0x00030000001e7882 */ /* 0x000fe20000000000 */
[----:B------:R-:W-:Y:S01]  /*f9c0*/  SEL R5, RZ, 0x1, P0 ;  /* 0x00000001ff057807 */ /* 0x000fe20000000000 */
[----:B------:R-:W-:Y:S01]  /*f9d0*/  UMOV UR8, UR7 ;  /* 0x0000000700087c82 */ /* 0x000fe20008000000 */
[----:B------:R-:W-:Y:S01]  /*f9e0*/  SEL R3, R3, RZ, P0 ;  /* 0x000000ff03037207 */ /* 0x000fe20000000000 */
[----:B------:R0:W-:Y:S01]  /*f9f0*/  UTMALDG.3D [UR8], [UR14], desc[UR16] ;  /* 0x000010080e0075b4 */ /* 0x0001e20008011000 */
[----:B------:R-:W-:Y:S01]  /*fa00*/  LOP3.LUT R2, R2, R5, RZ, 0x3c, !PT ;  /* 0x0000000502027212 */ /* 0x000fe200078e3cff */
[----:B0-----:R-:W-:Y:S01]  /*fa10*/  UMOV UR11, UR21 ;  /* 0x00000015000b7c82 */ /* 0x001fe20008000000 */
[----:B------:R-:W-:-:S02]  /*fa20*/  UMOV UR8, UR19 ;  /* 0x0000001300087c82 */ /* 0x000fc40008000000 */
[----:B------:R0:W-:Y:S02]  /*fa30*/  UTMALDG.3D.MULTICAST [UR8], [UR28], UR30, desc[UR16] ;  /* 0x000010081c0073b4 */ /* 0x0001e4000801181e */
[----:B0-----:R-:W-:Y:S05]  /*fa40*/  @P1 BRA `(.L_x_309) ;  /* 0xfffffffc003c1947 */ /* 0x001fea000383ffff */
.L_x_306:
[----:B------:R-:W-:Y:S05]  /*fa50*/  BSYNC B1 ;  /* 0x0000000000017941 */ /* 0x000fea0003800000 */
.L_x_305:
[----:B------:R-:W2:Y:S01]  /*fa60*/  LDL.LU R17, [R1+0x80] ;  /* 0x0000800001117983 */ /* 0x000ea20000300800 */
[----:B------:R-:W-:Y:S01]  /*fa70*/  LOP3.LUT P1, RZ, R11, 0xff, RZ, 0xc0, !PT ;  /* 0x000000ff0bff7812 */ /* 0x000fe2000782c0ff */
[----:B------:R-:W-:Y:S01]  /*fa80*/  VIADD R5, R12, UR20 ;  /* 0x000000140c057c36 */ /* 0x000fe20008000000 */
[----:B------:R-:W-:Y:S01]  /*fa90*/  ULDC.64 UR8, c[0x0][0x650] ;  /* 0x0001940000087ab9 */ /* 0x000fe20000000a00 */
[----:B------:R-:W3:Y:S01]  /*faa0*/  LDL.LU R14, [R1+0x84] ;  /* 0x00008400010e7983 */ /* 0x000ee20000300800 */
[----:B------:R-:W-:Y:S01]  /*fab0*/  IMAD.U32 R6, RZ, RZ, UR20 ;  /* 0x00000014ff067e24 */ /* 0x000fe2000f8e00ff */
[----:B------:R-:W-:Y:S01]  /*fac0*/  UISETP.GE.U32.AND UP0, UPT, UR20, 0x3, UPT ;  /* 0x000000031400788c */ /* 0x000fe2000bf06070 */
[----:B------:R-:W-:Y:S01]  /*fad0*/  ISETP.GT.U32.AND P0, PT, R5, 0x2, PT ;  /* 0x000000020500780c */ /* 0x000fe20003f04070 */
[----:B------:R-:W-:Y:S01]  /*fae0*/  BSSY B1, `(.L_x_310) ;  /* 0x000006d000017945 */ /* 0x000fe20003800000 */
[----:B------:R-:W-:Y:S01]  /*faf0*/  IMAD.MOV.U32 R7, RZ, RZ, -0x1 ;  /* 0xffffffffff077424 */ /* 0x000fe200078e00ff */
[----:B------:R-:W-:-:S02]  /*fb00*/  PRMT R11, RZ, 0x7610, R11 ;  /* 0x00007610ff0b7816 */ /* 0x000fc4000000000b */
[----:B------:R-:W-:Y:S01]  /*fb10*/  ISETP.LT.U32.AND P0, PT, R6, 0x3, P0 ;  /* 0x000000030600780c */ /* 0x000fe20000701070 */
[----:B------:R-:W-:Y:S01]  /*fb20*/  IMAD.MOV.U32 R6, RZ, RZ, -0x1 ;  /* 0xffffffffff067424 */ /* 0x000fe200078e00ff */
[----:B------:R-:W0:Y:S01]  /*fb30*/  @P1 S2R R3, SR_CgaCtaId ;  /* 0x0000000000031919 */ /* 0x000e220000008800 */
[----:B------:R-:W-:Y:S02]  /*fb40*/  @P1 MOV R2, 0x400 ;  /* 0x0000040000021802 */ /* 0x000fe40000000f00 */
[----:B------:R-:W-:Y:S02]  /*fb50*/  PLOP3.LUT P2, PT, PT, PT, UP0, 0x80, 0x0 ;  /* 0x000000000000781c */ /* 0x000fe40003f4f008 */
[----:B0-----:R-:W-:Y:S01]  /*fb60*/  @P1 LEA R4, R3, R2, 0x18 ;  /* 0x0000000203041211 */ /* 0x001fe200078ec0ff */
[----:B------:R-:W-:Y:S01]  /*fb70*/  IMAD.WIDE.U32 R2, R5, -0x55555555, RZ ;  /* 0xaaaaaaab05027825 */ /* 0x000fe200078e00ff */
[----:B------:R-:W-:Y:S02]  /*fb80*/  SEL R2, RZ, 0x1, !P0 ;  /* 0x00000001ff027807 */ /* 0x000fe40004000000 */
[----:B------:R0:W-:Y:S02]  /*fb90*/  @P1 SYNCS.ARRIVE.TRANS64.A1T0 RZ, [R4+URZ+0x48], RZ ;  /* 0x000048ff04ff19a7 */ /* 0x0001e4000810003f */
[----:B------:R-:W-:-:S02]  /*fba0*/  LOP3.LUT R9, R9, R2, RZ, 0x3c, !PT ;  /* 0x0000000209097212 */ /* 0x000fc400078e3cff */
[----:B------:R-:W-:Y:S02]  /*fbb0*/  PRMT R2, RZ, 0x7610, R2 ;  /* 0x00007610ff027816 */ /* 0x000fe40000000002 */
[----:B0-----:R-:W-:-:S04]  /*fbc0*/  SHF.R.U32.HI R4, RZ, 0x1, R3 ;  /* 0x00000001ff047819 */ /* 0x001fc80000011603 */
[----:B------:R-:W-:Y:S01]  /*fbd0*/  @P2 LOP3.LUT R9, R9, 0x1, R4, 0x78, !PT ;  /* 0x0000000109092812 */ /* 0x000fe200078e7804 */
[----:B------:R-:W-:Y:S02]  /*fbe0*/  IMAD R12, R4, -0x3, R5 ;  /* 0xfffffffd040c7824 */ /* 0x000fe400078e0205 */
[----:B------:R-:W-:Y:S01]  /*fbf0*/  IMAD.MOV.U32 R5, RZ, RZ, -0x1 ;  /* 0xffffffffff057424 */ /* 0x000fe200078e00ff */
[----:B---3--:R-:W-:-:S04]  /*fc00*/  IADD3 R14, P1, R14, UR22, RZ ;  /* 0x000000160e0e7c10 */ /* 0x008fc8000ff3e0ff */
[----:B--2---:R-:W-:Y:S01]  /*fc10*/  IADD3.X R17, R17, UR18, RZ, P1, !PT ;  /* 0x0000001211117c10 */ /* 0x004fe20008ffe4ff */
[----:B------:R0:W-:Y:S01]  /*fc20*/  STL [R1+0x84], R14 ;  /* 0x0000840e01007387 */ /* 0x0001e20000100800 */
[----:B------:R-:W-:-:S03]  /*fc30*/  ISETP.GE.U32.AND P0, PT, R14, UR8, PT ;  /* 0x000000080e007c0c */ /* 0x000fc6000bf06070 */
[----:B------:R0:W-:Y:S01]  /*fc40*/  STL [R1+0x80], R17 ;  /* 0x0000801101007387 */ /* 0x0001e20000100800 */
[----:B------:R-:W-:-:S13]  /*fc50*/  ISETP.GE.U32.AND.EX P0, PT, R17, UR9, PT, P0 ;  /* 0x0000000911007c0c */ /* 0x000fda000bf06100 */
[----:B0-----:R-:W-:Y:S05]  /*fc60*/  @P0 BRA `(.L_x_311) ;  /* 0x0000000400500947 */ /* 0x001fea0003800000 */
[----:B------:R-:W-:Y:S01]  /*fc70*/  ULDC.64 UR8, c[0x0][0x628] ;  /* 0x00018a0000087ab9 */ /* 0x000fe20000000a00 */
[----:B------:R-:W0:Y:S01]  /*fc80*/  S2R R13, SR_CTAID.X ;  /* 0x00000000000d7919 */ /* 0x000e220000002500 */
[----:B------:R-:W-:Y:S01]  /*fc90*/  ISETP.NE.U32.AND P0, PT, RZ, UR8, PT ;  /* 0x00000008ff007c0c */ /* 0x000fe2000bf05070 */
[----:B------:R-:W-:Y:S01]  /*fca0*/  ULDC UR10, c[0x0][0x630] ;  /* 0x00018c00000a7ab9 */ /* 0x000fe20000000800 */
[----:B------:R-:W-:Y:S01]  /*fcb0*/  IMAD.MOV.U32 R2, RZ, RZ, R14 ;  /* 0x000000ffff027224 */ /* 0x000fe200078e000e */
[----:B------:R-:W1:Y:S01]  /*fcc0*/  S2R R10, SR_CTAID.Y ;  /* 0x00000000000a7919 */ /* 0x000e620000002600 */
[----:B------:R-:W-:Y:S01]  /*fcd0*/  ISETP.NE.AND.EX P0, PT, RZ, UR9, PT, P0 ;  /* 0x00000009ff007c0c */ /* 0x000fe2000bf05300 */
[----:B------:R-:W-:-:S12]  /*fce0*/  IMAD.MOV.U32 R3, RZ, RZ, R17 ;  /* 0x000000ffff037224 */ /* 0x000fd800078e0011 */
[----:B------:R-:W-:Y:S05]  /*fcf0*/  @!P0 BRA `(.L_x_312) ;  /* 0x0000000000288947 */ /* 0x000fea0003800000 */
[----:B------:R-:W-:Y:S02]  /*fd00*/  ULDC UR7, c[0x0][0x634] ;  /* 0x00018d0000077ab9 */ /* 0x000fe40000000800 */
[----:B------:R-:W-:-:S05]  /*fd10*/  IADD3 R7, P0, R14, UR7, RZ ;  /* 0x000000070e077c10 */ /* 0x000fca000ff1e0ff */
[----:B------:R-:W-:-:S04]  /*fd20*/  IMAD.X R15, RZ, RZ, R17, P0 ;  /* 0x000000ffff0f7224 */ /* 0x000fc800000e0611 */
[----:B------:R-:W-:-:S04]  /*fd30*/  IMAD.WIDE.U32 R4, R15, UR8, RZ ;  /* 0x000000080f047c25 */ /* 0x000fc8000f8e00ff */
[----:B------:R-:W-:-:S04]  /*fd40*/  IMAD.WIDE.U32 R4, P0, R7, UR9, R4 ;  /* 0x0000000907047c25 */ /* 0x000fc8000f800004 */
[----:B------:R-:W-:-:S04]  /*fd50*/  IMAD.WIDE.U32 R6, R7, UR8, RZ ;  /* 0x0000000807067c25 */ /* 0x000fc8000f8e00ff */
[----:B------:R-:W-:Y:S01]  /*fd60*/  IMAD.X R3, RZ, RZ, RZ, P0 ;  /* 0x000000ffff037224 */ /* 0x000fe200000e06ff */
[----:B------:R-:W-:Y:S01]  /*fd70*/  IADD3 RZ, P0, R7, R4, RZ ;  /* 0x0000000407ff7210 */ /* 0x000fe20007f1e0ff */
[----:B------:R-:W-:-:S04]  /*fd80*/  IMAD.MOV.U32 R2, RZ, RZ, R5 ;  /* 0x000000ffff027224 */ /* 0x000fc800078e0005 */
[----:B------:R-:W-:-:S08]  /*fd90*/  IMAD.WIDE.U32.X R2, R15, UR9, R2, P0 ;  /* 0x000000090f027c25 */ /* 0x000fd000080e0402 */
.L_x_312:
[--C-:B------:R-:W-:Y:S01]  /*fda0*/  SHF.R.U64 R6, R2, UR10, R3.reuse ;  /* 0x0000000a02067c19 */ /* 0x100fe20008001203 */
[----:B------:R-:W-:Y:S01]  /*fdb0*/  ULDC.64 UR8, c[0x0][0x620] ;  /* 0x0001880000087ab9 */ /* 0x000fe20000000a00 */
[----:B------:R-:W-:Y:S01]  /*fdc0*/  SHF.R.U32.HI R2, RZ, UR10, R3 ;  /* 0x0000000aff027c19 */ /* 0x000fe20008011603 */
[----:B------:R-:W-:Y:S01]  /*fdd0*/  IMAD.MOV.U32 R3, RZ, RZ, R17 ;  /* 0x000000ffff037224 */ /* 0x000fe200078e0011 */
[----:B------:R-:W-:Y:S01]  /*fde0*/  IADD3 R5, P0, RZ, -R6, RZ ;  /* 0x80000006ff057210 */ /* 0x000fe20007f1e0ff */
[----:B------:R-:W-:Y:S01]  /*fdf0*/  ULDC UR7, c[0x0][0x150] ;  /* 0x0000540000077ab9 */ /* 0x000fe20000000800 */
[----:B0-----:R-:W-:Y:S01]  /*fe00*/  I2FP.F32.U32 R7, R13 ;  /* 0x0000000d00077245 */ /* 0x001fe20000201000 */
[----:B------:R-:W0:Y:S01]  /*fe10*/  LDC R18, c[0x0][0x144] ;  /* 0x00005100ff127b82 */ /* 0x000e220000000800 */
[----:B------:R-:W-:Y:S01]  /*fe20*/  ULDC.64 UR10, c[0x0][0x640] ;  /* 0x00019000000a7ab9 */ /* 0x000fe20000000a00 */
[----:B------:R-:W-:Y:S01]  /*fe30*/  IMAD.X R2, RZ, RZ, ~R2, P0 ;  /* 0x000000ffff027224 */ /* 0x000fe200000e0e02 */
[----:B------:R-:W-:-:S03]  /*fe40*/  ISETP.NE.U32.AND P0, PT, RZ, UR10, PT ;  /* 0x0000000aff007c0c */ /* 0x000fc6000bf05070 */
[----:B------:R-:W-:Y:S01]  /*fe50*/  IMAD R4, R2, UR8, RZ ;  /* 0x0000000802047c24 */ /* 0x000fe2000f8e02ff */
[----:B------:R-:W-:Y:S01]  /*fe60*/  ISETP.NE.AND.EX P0, PT, RZ, UR11, PT, P0 ;  /* 0x0000000bff007c0c */ /* 0x000fe2000bf05300 */
[----:B------:R-:W-:Y:S01]  /*fe70*/  IMAD.MOV.U32 R2, RZ, RZ, R14 ;  /* 0x000000ffff027224 */ /* 0x000fe200078e000e */
[----:B------:R-:W2:Y:S03]  /*fe80*/  LDC R15, c[0x0][0x148] ;  /* 0x00005200ff0f7b82 */ /* 0x000ea60000000800 */
[----:B------:R-:W-:Y:S01]  /*fe90*/  IMAD.WIDE.U32 R2, R5, UR8, R2 ;  /* 0x0000000805027c25 */ /* 0x000fe2000f8e0002 */
[----:B------:R-:W-:-:S03]  /*fea0*/  ULDC UR8, c[0x0][0x154] ;  /* 0x0000550000087ab9 */ /* 0x000fc60000000800 */
[----:B------:R-:W-:Y:S02]  /*feb0*/  IMAD R5, R5, UR9, R4 ;  /* 0x0000000905057c24 */ /* 0x000fe4000f8e0204 */
[----:B------:R-:W-:Y:S01]  /*fec0*/  FMUL R4, R7, UR7 ;  /* 0x0000000707047c20 */ /* 0x000fe20008400000 */
[----:B------:R-:W-:Y:S01]  /*fed0*/  ULDC UR7, c[0x0][0x618] ;  /* 0x0001860000077ab9 */ /* 0x000fe20000000800 */
[----:B------:R-:W-:Y:S01]  /*fee0*/  ULDC UR9, c[0x0][0x608] ;  /* 0x0001820000097ab9 */ /* 0x000fe20000000800 */
[----:B------:R-:W-:-:S03]  /*fef0*/  IMAD.IADD R3, R3, 0x1, R5 ;  /* 0x0000000103037824 */ /* 0x000fc600078e0205 */
[----:B------:R-:W3:Y:S02]  /*ff00*/  F2I.U32.TRUNC.NTZ R4, R4 ;  /* 0x0000000400047305 */ /* 0x000ee4000020f000 */
[----:B------:R-:W-:Y:S02]  /*ff10*/  SHF.R.U64 R7, R2, UR7, R3 ;  /* 0x0000000702077c19 */ /* 0x000fe40008001203 */
[----:B-1----:R-:W-:-:S05]  /*ff20*/  I2FP.F32.U32 R2, R10 ;  /* 0x0000000a00027245 */ /* 0x002fca0000201000 */
[----:B------:R-:W-:Y:S01]  /*ff30*/  FMUL R5, R2, UR8 ;  /* 0x0000000802057c20 */ /* 0x000fe20008400000 */
[----:B------:R-:W-:Y:S01]  /*ff40*/  SHF.R.U32.HI R2, RZ, UR7, R3 ;  /* 0x00000007ff027c19 */ /* 0x000fe20008011603 */
[----:B------:R-:W-:Y:S02]  /*ff50*/  ULDC UR7, c[0x0][0x658] ;  /* 0x0001960000077ab9 */ /* 0x000fe40000000800 */
[----:B------:R1:W4:Y:S01]  /*ff60*/  F2I.U32.TRUNC.NTZ R19, R5 ;  /* 0x0000000500137305 */ /* 0x000322000020f000 */
[----:B------:R-:W-:Y:S01]  /*ff70*/  SHF.R.U64 R16, R7, UR9, R2 ;  /* 0x0000000907107c19 */ /* 0x000fe20008001202 */
[----:B---3--:R-:W-:Y:S01]  /*ff80*/  IMAD.MOV R4, RZ, RZ, -R4 ;  /* 0x000000ffff047224 */ /* 0x008fe200078e0a04 */
[----:B------:R-:W-:-:S03]  /*ff90*/  SHF.R.U32.HI R3, RZ, UR9, R2 ;  /* 0x00000009ff037c19 */ /* 0x000fc60008011602 */
[----:B0-----:R-:W-:Y:S01]  /*ffa0*/  IMAD R13, R18, R4, R13 ;  /* 0x00000004120d7224 */ /* 0x001fe200078e020d */
[--C-:B------:R-:W-:Y:S02]  /*ffb0*/  SHF.R.U64 R14, R16, UR7, R3.reuse ;  /* 0x00000007100e7c19 */ /* 0x100fe40008001203 */
[----:B------:R-:W-:-:S03]  /*ffc0*/  SHF.R.U32.HI R17, RZ, UR7, R3 ;  /* 0x00000007ff117c19 */ /* 0x000fc60008011603 */
[----:B------:R-:W-:Y:S02]  /*ffd0*/  IMAD.MOV.U32 R2, RZ, RZ, R14 ;  /* 0x000000ffff027224 */ /* 0x000fe400078e000e */
[----:B------:R-:W-:Y:S01]  /*ffe0*/  IMAD.MOV.U32 R3, RZ, RZ, R17 ;  /* 0x000000ffff037224 */ /* 0x000fe200078e0011 */
[----:B-12-4-:R-:W-:Y:S06]  /*fff0*/  @!P0 BRA `(.L_x_313) ;  /* 0x0000000000288947 */ /* 0x016fec0003800000 */
[----:B------:R-:W-:Y:S02]  /*10000*/  ULDC UR7, c[0x0][0x64c] ;  /* 0x0001930000077ab9 */ /* 0x000fe40000000800 */
[----:B------:R-:W-:-:S05]  /*10010*/  IADD3 R3, P0, R14, UR7, RZ ;  /* 0x000000070e037c10 */ /* 0x000fca000ff1e0ff */
[----:B------:R-:W-:-:S04]  /*10020*/  IMAD.X R17, RZ, RZ, R17, P0 ;  /* 0x000000ffff117224 */ /* 0x000fc800000e0611 */
[----:B------:R-:W-:-:S04]  /*10030*/  IMAD.WIDE.U32 R4, R17, UR10, RZ ;  /* 0x0000000a11047c25 */ /* 0x000fc8000f8e00ff */
[----:B------:R-:W-:-:S04]  /*10040*/  IMAD.WIDE.U32 R4, P0, R3, UR11, R4 ;  /* 0x0000000b03047c25 */ /* 0x000fc8000f800004 */
[----:B------:R-:W-:-:S04]  /*10050*/  IMAD.WIDE.U32 R2, R3, UR10, RZ ;  /* 0x0000000a03027c25 */ /* 0x000fc8000f8e00ff */
[----:B------:R-:W-:Y:S01]  /*10060*/  IMAD.MOV.U32 R2, RZ, RZ, R5 ;  /* 0x000000ffff027224 */ /* 0x000fe200078e0005 */
[----:B------:R-:W-:Y:S01]  /*10070*/  IADD3 RZ, P1, R3, R4, RZ ;  /* 0x0000000403ff7210 */ /* 0x000fe20007f3e0ff */
[----:B------:R-:W-:-:S04]  /*10080*/  IMAD.X R3, RZ, RZ, RZ, P0 ;  /* 0x000000ffff037224 */ /* 0x000fc800000e06ff */
[----:B------:R-:W-:-:S08]  /*10090*/  IMAD.WIDE.U32.X R2, R17, UR11, R2, P1 ;  /* 0x0000000b11027c25 */ /* 0x000fd000088e0402 */
.L_x_313:
[----:B------:R-:W-:Y:S01]  /*100a0*/  ULDC UR7, c[0x0][0x648] ;  /* 0x0001920000077ab9 */ /* 0x000fe20000000800 */
[----:B------:R-:W-:Y:S01]  /*100b0*/  LOP3.LUT R16, R16, UR6, RZ, 0xc0, !PT ;  /* 0x0000000610107c12 */ /* 0x000fe2000f8ec0ff */
[----:B------:R-:W-:Y:S01]  /*100c0*/  IMAD.MOV R19, RZ, RZ, -R19 ;  /* 0x000000ffff137224 */ /* 0x000fe200078e0a13 */
[----:B------:R-:W-:Y:S01]  /*100d0*/  SHF.R.U64 R3, R2, UR7, R3 ;  /* 0x0000000702037c19 */ /* 0x000fe20008001203 */
[----:B------:R-:W-:Y:S01]  /*100e0*/  ULDC UR7, c[0x0][0x638] ;  /* 0x00018e0000077ab9 */ /* 0x000fe20000000800 */
[----:B------:R-:W-:Y:S01]  /*100f0*/  LOP3.LUT R7, R7, UR4, RZ, 0xc0, !PT ;  /* 0x0000000407077c12 */ /* 0x000fe2000f8ec0ff */
[----:B------:R-:W-:Y:S01]  /*10100*/  @P4 IMAD R13, R15, R19, R10 ;  /* 0x000000130f0d4224 */ /* 0x000fe200078e020a */
[----:B------:R-:W-:Y:S01]  /*10110*/  ULDC UR8, c[0x0][0x610] ;  /* 0x0001840000087ab9 */ /* 0x000fe20000000800 */
[----:B------:R-:W-:Y:S02]  /*10120*/  IMAD.MOV R5, RZ, RZ, -R3 ;  /* 0x000000ffff057224 */ /* 0x000fe400078e0a03 */
[----:B------:R-:W-:-:S02]  /*10130*/  IMAD R16, R3, UR5, R16 ;  /* 0x0000000503107c24 */ /* 0x000fc4000f8e0210 */
[----:B------:R-:W-:Y:S01]  /*10140*/  IMAD R14, R5, UR7, R14 ;  /* 0x00000007050e7c24 */ /* 0x000fe2000f8e020e */
[----:B------:R-:W-:Y:S01]  /*10150*/  ULDC UR7, c[0x0][0x600] ;  /* 0x0001800000077ab9 */ /* 0x000fe20000000800 */
[----:B------:R-:W-:Y:S02]  /*10160*/  IMAD R13, R16, UR8, R13 ;  /* 0x00000008100d7c24 */ /* 0x000fe4000f8e020d */
[----:B------:R-:W-:Y:S02]  /*10170*/  IMAD R14, R14, UR7, R7 ;  /* 0x000000070e0e7c24 */ /* 0x000fe4000f8e0207 */
[----:B------:R-:W-:-:S03]  /*10180*/  IMAD.MOV.U32 R2, RZ, RZ, 0x1 ;  /* 0x00000001ff027424 */ /* 0x000fc600078e00ff */
[----:B------:R-:W-:Y:S02]  /*10190*/  SEL R7, R14, R13, !P4 ;  /* 0x0000000d0e077207 */ /* 0x000fe40006000000 */
[----:B------:R-:W-:-:S07]  /*101a0*/  SEL R5, R13, R14, !P4 ;  /* 0x0000000e0d057207 */ /* 0x000fce0006000000 */
.L_x_311:
[----:B------:R-:W-:Y:S05]  /*101b0*/  BSYNC B1 ;  /* 0x0000000000017941 */ /* 0x000fea0003800000 */
.L_x_310:
[----:B------:R-:W-:-:S13]  /*101c0*/  LOP3.LUT P0, RZ, R2, 0xff, RZ, 0xc0, !PT ;  /* 0x000000ff02ff7812 */ /* 0x000fda000780c0ff */
[----:B------:R-:W-:Y:S05]  /*101d0*/  @P0 BRA `(.L_x_314) ;  /* 0xfffffff400240947 */ /* 0x000fea000383ffff */
[----:B------:R-:W-:Y:S05]  /*101e0*/  BSYNC B0 ;  /* 0x0000000000007941 */ /* 0x000fea0003800000 */
.L_x_303:
[----:B------:R-:W-:-:S03]  /*101f0*/  UMOV UR7, 0xffffffff ;  /* 0xffffffff00077882 */ /* 0x000fc60000000000 */
[----:B------:R-:W-:Y:S05]  /*10200*/  BRA.DIV UR7, `(.L_x_315) ;  /* 0x0000000607047947 */ /* 0x000fea000b800000 */
[----:B------:R-:W-:-:S13]  /*10210*/  ELECT P0, URZ, PT ;  /* 0x00000000003f782f */ /* 0x000fda0003800000 */
.L_x_328:
[----:B------:R-:W-:Y:S04]  /*10220*/  BSSY B0, `(.L_x_316) ;  /* 0x0000023000007945 */ /* 0x000fe80003800000 */
[----:B------:R-:W-:Y:S05]  /*10230*/  @!P0 BRA `(.L_x_317) ;  /* 0x0000000000848947 */ /* 0x000fea0003800000 */
[----:B------:R-:W-:-:S04]  /*10240*/  ULOP3.LUT UR7, UR13, 0x2, URZ, 0xfc, !UPT ;  /* 0x000000020d077892 */ /* 0x000fc8000f8efc3f */
[----:B------:R-:W-:-:S06]  /*10250*/  UISETP.NE.AND UP0, UPT, UR7, 0x3, UPT ;  /* 0x000000030700788c */ /* 0x000fcc000bf05270 */
[----:B------:R-:W-:-:S13]  /*10260*/  PLOP3.LUT P0, PT, PT, PT, UP0, 0x80, 0x0 ;  /* 0x000000000000781c */ /* 0x000fda0003f0f008 */
[----:B------:R-:W-:Y:S05]  /*10270*/  @!P0 BRA `(.L_x_318) ;  /* 0x0000000000048947 */ /* 0x000fea0003800000 */
[----:B------:R-:W-:Y:S01]  /*10280*/  BPT.TRAP 0x1 ;  /* 0x000000040000795c */ /* 0x000fe20000300000 */
.L_x_318:
[----:B------:R-:W0:Y:S01]  /*10290*/  S2R R3, SR_CgaCtaId ;  /* 0x0000000000037919 */ /* 0x000e220000008800 */
[----:B------:R-:W-:Y:S02]  /*102a0*/  MOV R0, 0x400 ;  /* 0x0000040000007802 */ /* 0x000fe40000000f00 */
[----:B------:R-:W-:Y:S02]  /*102b0*/  SHF.L.U32 R2, R9, 0x1f, RZ ;  /* 0x0000001f09027819 */ /* 0x000fe400000006ff */
[----:B0-----:R-:W-:-:S05]  /*102c0*/  LEA R3, R3, R0, 0x18 ;  /* 0x0000000003037211 */ /* 0x001fca00078ec0ff */
[----:B------:R-:W-:-:S04]  /*102d0*/  VIADD R3, R3, 0x18 ;  /* 0x0000001803037836 */ /* 0x000fc80000000000 */
[C---:B------:R-:W-:Y:S02]  /*102e0*/  IMAD R5, R12.reuse, 0x8, R3 ;  /* 0x000000080c057824 */ /* 0x040fe400078e0203 */
[----:B------:R-:W-:Y:S02]  /*102f0*/  VIADD R12, R12, 0x1 ;  /* 0x000000010c0c7836 */ /* 0x000fe40000000000 */
[----:B------:R-:W0:Y:S03]  /*10300*/  SYNCS.PHASECHK.TRANS64.TRYWAIT P0, [R5+URZ], R2 ;  /* 0x00000002050075a7 */ /* 0x000e26000800017f */
[----:B------:R-:W-:-:S04]  /*10310*/  ISETP.NE.AND P1, PT, R12, 0x3, PT ;  /* 0x000000030c00780c */ /* 0x000fc80003f25270 */
[----:B------:R-:W-:Y:S02]  /*10320*/  SEL R0, RZ, 0x1, P1 ;  /* 0x00000001ff007807 */ /* 0x000fe40000800000 */
[----:B------:R-:W-:Y:S02]  /*10330*/  SEL R12, R12, RZ, P1 ;  /* 0x000000ff0c0c7207 */ /* 0x000fe40000800000 */
[----:B------:R-:W-:-:S03]  /*10340*/  LOP3.LUT R9, R9, R0, RZ, 0x3c, !PT ;  /* 0x0000000009097212 */ /* 0x000fc600078e3cff */
[----:B------:R-:W-:Y:S01]  /*10350*/  IMAD R7, R12, 0x8, R3 ;  /* 0x000000080c077824 */ /* 0x000fe200078e0203 */
[----:B------:R-:W-:Y:S01]  /*10360*/  SHF.L.U32 R4, R9, 0x1f, RZ ;  /* 0x0000001f09047819 */ /* 0x000fe200000006ff */
[----:B0-----:R-:W-:Y:S06]  /*10370*/  @!P0 BRA `(.L_x_319) ;  /* 0x0000000000c88947 */ /* 0x001fec0003800000 */
.L_x_329:
[----:B------:R-:W1:Y:S01]  /*10380*/  SYNCS.PHASECHK.TRANS64.TRYWAIT P0, [R7+URZ], R4 ;  /* 0x00000004070075a7 */ /* 0x000e62000800017f */
[----:B------:R-:W-:-:S05]  /*10390*/  VIADD R0, R12, 0x1 ;  /* 0x000000010c007836 */ /* 0x000fca0000000000 */
[----:B------:R-:W-:-:S04]  /*103a0*/  ISETP.NE.AND P1, PT, R0, 0x3, PT ;  /* 0x000000030000780c */ /* 0x000fc80003f25270 */
[----:B0-----:R-:W-:Y:S02]  /*103b0*/  SEL R2, RZ, 0x1, P1 ;  /* 0x00000001ff027807 */ /* 0x001fe40000800000 */
[----:B------:R-:W-:Y:S02]  /*103c0*/  SEL R0, R0, RZ, P1 ;  /* 0x000000ff00007207 */ /* 0x000fe40000800000 */
[----:B------:R-:W-:Y:S01]  /*103d0*/  LOP3.LUT R2, R9, R2, RZ, 0x3c, !PT ;  /* 0x0000000209027212 */ /* 0x000fe200078e3cff */
[----:B-1----:R-:W-:Y:S06]  /*103e0*/  @!P0 BRA `(.L_x_320) ;  /* 0x0000000000c08947 */ /* 0x002fec0003800000 */
.L_x_330:
[----:B------:R-:W-:Y:S01]  /*103f0*/  IMAD R3, R0, 0x8, R3 ;  /* 0x0000000800037824 */ /* 0x000fe200078e0203 */
[----:B------:R-:W-:-:S07]  /*10400*/  SHF.L.U32 R0, R2, 0x1f, RZ ;  /* 0x0000001f02007819 */ /* 0x000fce00000006ff */
.L_x_321:
[----:B-1----:R1:W2:Y:S02]  /*10410*/  SYNCS.PHASECHK.TRANS64.TRYWAIT P0, [R3+URZ], R0 ;  /* 0x00000000030075a7 */ /* 0x0022a4000800017f */
[----:B--2---:R-:W-:Y:S05]  /*10420*/  @!P0 NANOSLEEP.SYNCS 0x989680 ;  /* 0x009896800000895d */ /* 0x004fea0003900000 */
[----:B------:R-:W2:Y:S02]  /*10430*/  @!P0 SYNCS.PHASECHK.TRANS64 P0, [R3+URZ], R0 ;  /* 0x00000000030085a7 */ /* 0x000ea4000800007f */
[----:B--2---:R-:W-:Y:S05]  /*10440*/  @!P0 BRA `(.L_x_321) ;  /* 0xfffffffc00f08947 */ /* 0x004fea000383ffff */
.L_x_317:
[----:B------:R-:W-:Y:S05]  /*10450*/  BSYNC B0 ;  /* 0x0000000000007941 */ /* 0x000fea0003800000 */
.L_x_316:
[----:B------:R-:W-:Y:S05]  /*10460*/  EXIT ;  /* 0x000000000000794d */ /* 0x000fea0003800000 */
.L_x_21:
[----:B-1----:R-:W-:-:S04]  /*10470*/  IMAD.U32 R3, RZ, RZ, UR6 ;  /* 0x00000006ff037e24 */ /* 0x002fc8000f8e00ff */
[----:B------:R1:W2:Y:S03]  /*10480*/  SYNCS.PHASECHK.TRANS64.TRYWAIT P0, [R3+URZ], R0 ;  /* 0x00000000030075a7 */ /* 0x0002a6000800017f */
[----:B--2---:R-:W-:Y:S05]  /*10490*/  @!P0 NANOSLEEP.SYNCS 0x989680 ;  /* 0x009896800000895d */ /* 0x004fea0003900000 */
[----:B------:R-:W2:Y:S02]  /*104a0*/  @!P0 SYNCS.PHASECHK.TRANS64 P0, [R3+URZ], R0 ;  /* 0x00000000030085a7 */ /* 0x000ea4000800007f */
[----:B--2---:R-:W-:Y:S05]  /*104b0*/  @!P0 BRA `(.L_x_21) ;  /* 0xfffffffc00ec8947 */ /* 0x004fea000383ffff */
[----:B------:R-:W-:Y:S05]  /*104c0*/  BRA `(.L_x_20) ;  /* 0xffffff1800507947 */ /* 0x000fea000383ffff */
.L_x_27:
[----:B-----5:R1:W-:Y:S02]  /*104d0*/  STL [R1+0x90], R0 ;  /* 0x0000900001007387 */ /* 0x0203e40000100800 */
[----:B-1----:R-:W-:-:S04]  /*104e0*/  IMAD.U32 R0, RZ, RZ, UR16 ;  /* 0x00000010ff007e24 */ /* 0x002fc8000f8e00ff */
[----:B------:R1:W2:Y:S03]  /*104f0*/  SYNCS.PHASECHK.TRANS64.TRYWAIT P0, [R0+URZ], R229 ;  /* 0x000000e5000075a7 */ /* 0x0002a6000800017f */
[----:B--2---:R-:W-:Y:S05]  /*10500*/  @!P0 NANOSLEEP.SYNCS 0x989680 ;  /* 0x009896800000895d */ /* 0x004fea0003900000 */
[----:B------:R1:W2:Y:S02]  /*10510*/  @!P0 SYNCS.PHASECHK.TRANS64 P0, [R0+URZ], R229 ;  /* 0x000000e5000085a7 */ /* 0x0002a4000800007f */
[----:B-1----:R1:W5:Y:S02]  /*10520*/  LDL.LU R0, [R1+0x90] ;  /* 0x0000900001007983 */ /* 0x0023640000300800 */
[----:B-12---:R-:W-:Y:S05]  /*10530*/  @!P0 BRA `(.L_x_27) ;  /* 0xfffffffc00e48947 */ /* 0x006fea000383ffff */
[----:B------:R-:W-:Y:S05]  /*10540*/  BRA `(.L_x_26) ;  /* 0xffffff2800e47947 */ /* 0x000fea000383ffff */
.L_x_304:
[----:B------:R-:W-:Y:S01]  /*10550*/  BSSY B1, `(.L_x_322) ;  /* 0x0000006000017945 */ /* 0x000fe20003800000 */
[----:B------:R-:W-:-:S07]  /*10560*/  IMAD.MOV.U32 R2, RZ, RZ, -0x1 ;  /* 0xffffffffff027424 */ /* 0x000fce00078e00ff */
[----:B------:R-:W-:Y:S05]  /*10570*/  WARPSYNC.COLLECTIVE R2, `(.L_x_323) ;  /* 0x00000000020c7348 */ /* 0x000fea0003c00000 */
[----:B------:R-:W-:Y:S02]  /*10580*/  ELECT P0, UR62, PT ;  /* 0x00000000003e782f */ /* 0x000fe40003800000 */
[----:B------:R-:W-:Y:S01]  /*10590*/  MOV R2, UR62 ;  /* 0x0000003e00027c02 */ /* 0x000fe20008000f00 */
[----:B------:R-:W-:Y:S10]  /*105a0*/  ENDCOLLECTIVE ;  /* 0x000000000000791b */ /* 0x000ff40003800000 */
.L_x_323:
[----:B------:R-:W-:Y:S05]  /*105b0*/  BSYNC B1 ;  /* 0x0000000000017941 */ /* 0x000fea0003800000 */
.L_x_322:
[----:B------:R-:W-:Y:S05]  /*105c0*/  BRA `(.L_x_324) ;  /* 0xfffffff000347947 */ /* 0x000fea000383ffff */
.L_x_307:
[----:B0-----:R0:W2:Y:S02]  /*105d0*/  SYNCS.PHASECHK.TRANS64.TRYWAIT P0, [R13+URZ+0x18], R4 ;  /* 0x000018040d0075a7 */ /* 0x0010a4000800017f */
[----:B--2---:R-:W-:Y:S05]  /*105e0*/  @!P0 NANOSLEEP.SYNCS 0x989680 ;  /* 0x009896800000895d */ /* 0x004fea0003900000 */
[----:B------:R-:W2:Y:S02]  /*105f0*/  @!P0 SYNCS.PHASECHK.TRANS64 P0, [R13+URZ+0x18], R4 ;  /* 0x000018040d0085a7 */ /* 0x000ea4000800007f */
[----:B--2---:R-:W-:Y:S05]  /*10600*/  @!P0 BRA `(.L_x_307) ;  /* 0xfffffffc00f08947 */ /* 0x004fea000383ffff */
[----:B------:R-:W-:Y:S05]  /*10610*/  BRA `(.L_x_325) ;  /* 0xfffffff000707947 */ /* 0x000fea000383ffff */
.L_x_315:
[----:B------:R-:W-:Y:S01]  /*10620*/  BSSY B0, `(.L_x_326) ;  /* 0x0000006000007945 */ /* 0x000fe20003800000 */
[----:B------:R-:W-:-:S07]  /*10630*/  IMAD.MOV.U32 R2, RZ, RZ, -0x1 ;  /* 0xffffffffff027424 */ /* 0x000fce00078e00ff */
[----:B------:R-:W-:Y:S05]  /*10640*/  WARPSYNC.COLLECTIVE R2, `(.L_x_327) ;  /* 0x00000000020c7348 */ /* 0x000fea0003c00000 */
[----:B------:R-:W-:Y:S02]  /*10650*/  ELECT P0, UR62, PT ;  /* 0x00000000003e782f */ /* 0x000fe40003800000 */
[----:B------:R-:W-:Y:S01]  /*10660*/  MOV R2, UR62 ;  /* 0x0000003e00027c02 */ /* 0x000fe20008000f00 */
[----:B------:R-:W-:Y:S10]  /*10670*/  ENDCOLLECTIVE ;  /* 0x000000000000791b */ /* 0x000ff40003800000 */
.L_x_327:
[----:B------:R-:W-:Y:S05]  /*10680*/  BSYNC B0 ;  /* 0x0000000000007941 */ /* 0x000fea0003800000 */
.L_x_326:
[----:B------:R-:W-:Y:S05]  /*10690*/  BRA `(.L_x_328) ;  /* 0xfffffff800e07947 */ /* 0x000fea000383ffff */
.L_x_319:
[----:B0-----:R0:W1:Y:S02]  /*106a0*/  SYNCS.PHASECHK.TRANS64.TRYWAIT P0, [R5+URZ], R2 ;  /* 0x00000002050075a7 */ /* 0x001064000800017f */
[----:B-1----:R-:W-:Y:S05]  /*106b0*/  @!P0 NANOSLEEP.SYNCS 0x989680 ;  /* 0x009896800000895d */ /* 0x002fea0003900000 */
[----:B------:R-:W1:Y:S02]  /*106c0*/  @!P0 SYNCS.PHASECHK.TRANS64 P0, [R5+URZ], R2 ;  /* 0x00000002050085a7 */ /* 0x000e64000800007f */
[----:B-1----:R-:W-:Y:S05]  /*106d0*/  @!P0 BRA `(.L_x_319) ;  /* 0xfffffffc00f08947 */ /* 0x002fea000383ffff */
[----:B------:R-:W-:Y:S05]  /*106e0*/  BRA `(.L_x_329) ;  /* 0xfffffffc00247947 */ /* 0x000fea000383ffff */
.L_x_320:
[----:B0-----:R0:W1:Y:S02]  /*106f0*/  SYNCS.PHASECHK.TRANS64.TRYWAIT P0, [R7+URZ], R4 ;  /* 0x00000004070075a7 */ /* 0x001064000800017f */
[----:B-1----:R-:W-:Y:S05]  /*10700*/  @!P0 NANOSLEEP.SYNCS 0x989680 ;  /* 0x009896800000895d */ /* 0x002fea0003900000 */
[----:B------:R-:W1:Y:S02]  /*10710*/  @!P0 SYNCS.PHASECHK.TRANS64 P0, [R7+URZ], R4 ;  /* 0x00000004070085a7 */ /* 0x000e64000800007f */
[----:B-1----:R-:W-:Y:S05]  /*10720*/  @!P0 BRA `(.L_x_320) ;  /* 0xfffffffc00f08947 */ /* 0x002fea000383ffff */
[----:B------:R-:W-:Y:S05]  /*10730*/  BRA `(.L_x_330) ;  /* 0xfffffffc002c7947 */ /* 0x000fea000383ffff */
.L_x_331:
[----:B------:R-:W-:-:S00]  /*10740*/  BRA `(.L_x_331) ;  /* 0xfffffffc00fc7947 */ /* 0x000fc0000383ffff */
[----:B------:R-:W-:-:S00]  /*10750*/  NOP ;  /* 0x0000000000007918 */ /* 0x000fc00000000000 */
        /* <DEDUP_REMOVED lines=10> */
.L_x_332:


//--------------------- .nv.shared._ZN7cutlass13device_kernelINS_4gemm6kernel13GemmUniversalIN4cute5tupleIJiiiiEEENS1_10collective13CollectiveMmaINS1_37MainloopSm90TmaGmmaWarpSpecializedFP8ILi3ENS5_IJNS4_1CILi2EEENSA_ILi1EEESC_EEENS1_35KernelTmaWarpSpecializedCooperativeEEENS5_IJNSA_ILi256EEENSA_ILi128EEENSA_ILi64EEEEEENS_12float_e4m3_tENS5_IJlSC_lEEESK_SL_NS4_8TiledMMAINS4_8MMA_AtomIJNS4_4SM904GMMA31MMA_64x128x32_F32E4M3E4M3_SS_TNILNSP_7ScaleInE1ELSR_1EEEEEENS4_6LayoutISD_NS5_IJSC_NSA_ILi0EEESV_EEEEENS5_IJNS4_10UnderscoreESY_SY_EEEEENS4_13SM90_TMA_LOADENS4_14ComposedLayoutINS4_7SwizzleILi2ELi4ELi3EEENS4_18smem_ptr_flag_bitsILi8EEENSU_INS5_IJNSA_ILi8EEESI_EEENS5_IJSI_SC_EEEEEEEvNS4_8identityENS4_23SM90_TMA_LOAD_MULTICASTES1B_vS1C_EENS_8epilogue10collective6detail29Sm90TmaWarpSpecializedAdapterINS1G_15DefaultEpilogueISK_SL_SL_NS1F_6thread17LinearCombinationISK_Li1EffLNS1K_9ScaleType4KindE0ELNS_15FloatRoundStyleE2ESK_EENS1_15EpilogueDefaultEEEEEvvEEEEvNT_6ParamsE --------------------------
	.section	.nv.shared._ZN7cutlass13device_kernelINS_4gemm6kernel13GemmUniversalIN4cute5tupleIJiiiiEEENS1_10collective13CollectiveMmaINS1_37MainloopSm90TmaGmmaWarpSpecializedFP8ILi3ENS5_IJNS4_1CILi2EEENSA_ILi1EEESC_EEENS1_35KernelTmaWarpSpecializedCooperativeEEENS5_IJNSA_ILi256EEENSA_ILi128EEENSA_ILi64EEEEEENS_12float_e4m3_tENS5_IJlSC_lEEESK_SL_NS4_8TiledMMAINS4_8MMA_AtomIJNS4_4SM904GMMA31MMA_64x128x32_F32E4M3E4M3_SS_TNILNSP_7ScaleInE1ELSR_1EEEEEENS4_6LayoutISD_NS5_IJSC_NSA_ILi0EEESV_EEEEENS5_IJNS4_10UnderscoreESY_SY_EEEEENS4_13SM90_TMA_LOADENS4_14ComposedLayoutINS4_7SwizzleILi2ELi4ELi3EEENS4_18smem_ptr_flag_bitsILi8EEENSU_INS5_IJNSA_ILi8EEESI_EEENS5_IJSI_SC_EEEEEEEvNS4_8identityENS4_23SM90_TMA_LOAD_MULTICASTES1B_vS1C_EENS_8epilogue10collective6detail29Sm90TmaWarpSpecializedAdapterINS1G_15DefaultEpilogueISK_SL_SL_NS1F_6thread17LinearCombinationISK_Li1EffLNS1K_9ScaleType4KindE0ELNS_15FloatRoundStyleE2ESK_EENS1_15EpilogueDefaultEEEEEvvEEEEvNT_6ParamsE,"aw",@nobits
	.sectionflags	@""
	.align	16
	.zero		1024


//--------------------- .nv.shared.reserved.0     --------------------------
	.section	.nv.shared.reserved.0,"aw",@nobits
	.weak		__nv_reservedSMEM_offset_0_alias
	.size		__nv_reservedSMEM_offset_0_alias, 0, 0
	.other		__nv_reservedSMEM_offset_0_alias,@"STO_CUDA_RESERVED_SHARED STV_DEFAULT"
__nv_reservedSMEM_offset_0_alias:
	.zero		0


//--------------------- .nv.global                --------------------------
	.section	.nv.global,"aw",@nobits
.nv.global:
	.type		_ZN39_INTERNAL_8e9149d6_4_k_cu_2916c2d6_50254cute1_E,@object
	.size		_ZN39_INTERNAL_8e9149d6_4_k_cu_2916c2d6_50254cute1_E,(_ZN39_INTERNAL_8e9149d6_4_k_cu_2916c2d6_50254cuda3std3__45__cpo6cbeginE - _ZN39_INTERNAL_8e9149d6_4_k_cu_2916c2d6_50254cute1_E)
_ZN39_INTERNAL_8e9149d6_4_k_cu_2916c2d6_50254cute1_E:
	.zero		1
	.type		_ZN39_INTERNAL_8e9149d6_4_k_cu_2916c2d6_50254cuda3std3__45__cpo6cbeginE,@object
	.size		_ZN39_INTERNAL_8e9149d6_4_k_cu_2916c2d6_50254cuda3std3__45__cpo6cbeginE,(_ZN39_INTERNAL_8e9149d6_4_k_cu_2916c2d6_50254cuda3std3__48in_placeE - _ZN39_INTERNAL_8e9149d6_4_k_cu_2916c2d6_50254cuda3std3__45__cpo6cbeginE)
_ZN39_INTERNAL_8e9149d6_4_k_cu_2916c2d6_50254cuda3std3__45__cpo6cbeginE:
	.zero		1
	.type		_ZN39_INTERNAL_8e9149d6_4_k_cu_2916c2d6_50254cuda3std3__48in_placeE,@object
	.size		_ZN39_INTERNAL_8e9149d6_4_k_cu_2916c2d6_50254cuda3std3__48in_placeE,(_ZN39_INTERNAL_8e9149d6_4_k_cu_2916c2d6_50254cuda3std6ranges3__45__cpo9iter_moveE - _ZN39_INTERNAL_8e9149d6_4_k_cu_2916c2d6_50254cuda3std3__48in_placeE)
_ZN39_INTERNAL_8e9149d6_4_k_cu_2916c2d6_50254cuda3std3__48in_placeE:
	.zero		1
	.type		_ZN39_INTERNAL_8e9149d6_4_k_cu_2916c2d6_50254cuda3std6ranges3__45__cpo9iter_moveE,@object
	.size		_ZN39_INTERNAL_8e9149d6_4_k_cu_2916c2d6_50254cuda3std6ranges3__45__cpo9iter_moveE,(_ZN39_INTERNAL_8e9149d6_4_k_cu_2916c2d6_50254cuda3std3__45__cpo5beginE - _ZN39_INTERNAL_8e9149d6_4_k_cu_2916c2d6_50254cuda3std6ranges3__45__cpo9iter_moveE)
_ZN39_INTERNAL_8e9149d6_4_k_cu_2916c2d6_50254cuda3std6ranges3__45__cpo9iter_moveE:
	.zero		1
	.type		_ZN39_INTERNAL_8e9149d6_4_k_cu_2916c2d6_50254cuda3std3__45__cpo5beginE,@object
	.size		_ZN39_INTERNAL_8e9149d6_4_k_cu_2916c2d6_50254cuda3std3__45__cpo5beginE,(_ZN39_INTERNAL_8e9149d6_4_k_cu_2916c2d6_50254cuda3std3__441_GLOBAL__N__8e9149d6_4_k_cu_2916c2d6_50256ignoreE - _ZN39_INTERNAL_8e9149d6_4_k_cu_2916c2d6_50254cuda3std3__45__cpo5beginE)
_ZN39_INTERNAL_8e9149d6_4_k_cu_2916c2d6_50254cuda3std3__45__cpo5beginE:
	.zero		1
	.type		_ZN39_INTERNAL_8e9149d6_4_k_cu_2916c2d6_50254cuda3std3__441_GLOBAL__N__8e9149d6_4_k_cu_2916c2d6_50256ignoreE,@object
	.size		_ZN39_INTERNAL_8e9149d6_4_k_cu_2916c2d6_50254cuda3std3__441_GLOBAL__N__8e9149d6_4_k_cu_2916c2d6_50256ignoreE,(_ZN39_INTERNAL_8e9149d6_4_k_cu_2916c2d6_50254cute7productE - _ZN39_INTERNAL_8e9149d6_4_k_cu_2916c2d6_50254cuda3std3__441_GLOBAL__N__8e9149d6_4_k_cu_2916c2d6_50256ignoreE)
_ZN39_INTERNAL_8e9149d6_4_k_cu_2916c2d6_50254cuda3std3__441_GLOBAL__N__8e9149d6_4_k_cu_2916c2d6_50256ignoreE:
	.zero		1
	.type		_ZN39_INTERNAL_8e9149d6_4_k_cu_2916c2d6_50254cute7productE,@object
	.size		_ZN39_INTERNAL_8e9149d6_4_k_cu_2916c2d6_50254cute7productE,(_ZN39_INTERNAL_8e9149d6_4_k_cu_2916c2d6_50254cuda3std3__45__cpo3endE - _ZN39_INTERNAL_8e9149d6_4_k_cu_2916c2d6_50254cute7productE)
_ZN39_INTERNAL_8e9149d6_4_k_cu_2916c2d6_50254cute7productE:
	.zero		1
	.type		_ZN39_INTERNAL_8e9149d6_4_k_cu_2916c2d6_50254cuda3std3__45__cpo3endE,@object
	.size		_ZN39_INTERNAL_8e9149d6_4_k_cu_2916c2d6_50254cuda3std3__45__cpo3endE,(_ZN39_INTERNAL_8e9149d6_4_k_cu_2916c2d6_50254cuda3std3__419piecewise_constructE - _ZN39_INTERNAL_8e9149d6_4_k_cu_2916c2d6_50254cuda3std3__45__cpo3endE)
_ZN39_INTERNAL_8e9149d6_4_k_cu_2916c2d6_50254cuda3std3__45__cpo3endE:
	.zero		1
	.type		_ZN39_INTERNAL_8e9149d6_4_k_cu_2916c2d6_50254cuda3std3__419piecewise_constructE,@object
	.size		_ZN39_INTERNAL_8e9149d6_4_k_cu_2916c2d6_50254cuda3std3__419piecewise_constructE,(_ZN39_INTERNAL_8e9149d6_4_k_cu_2916c2d6_50254cuda3std3__45__cpo4cendE - _ZN39_INTERNAL_8e9149d6_4_k_cu_2916c2d6_50254cuda3std3__419piecewise_constructE)
_ZN39_INTERNAL_8e9149d6_4_k_cu_2916c2d6_50254cuda3std3__419piecewise_constructE:
	.zero		1
	.type		_ZN39_INTERNAL_8e9149d6_4_k_cu_2916c2d6_50254cuda3std3__45__cpo4cendE,@object
	.size		_ZN39_INTERNAL_8e9149d6_4_k_cu_2916c2d6_50254cuda3std3__45__cpo4cendE,(_ZN39_INTERNAL_8e9149d6_4_k_cu_2916c2d6_50254cuda3std6ranges3__45__cpo4swapE - _ZN39_INTERNAL_8e9149d6_4_k_cu_2916c2d6_50254cuda3std3__45__cpo4cendE)
_ZN39_INTERNAL_8e9149d6_4_k_cu_2916c2d6_50254cuda3std3__45__cpo4cendE:
	.zero		1
	.type		_ZN39_INTERNAL_8e9149d6_4_k_cu_2916c2d6_50254cuda3std6ranges3__45__cpo4swapE,@object
	.size		_ZN39_INTERNAL_8e9149d6_4_k_cu_2916c2d6_50254cuda3std6ranges3__45__cpo4swapE,(.L_7 - _ZN39_INTERNAL_8e9149d6_4_k_cu_2916c2d6_50254cuda3std6ranges3__45__cpo4swapE)
_ZN39_INTERNAL_8e9149d6_4_k_cu_2916c2d6_50254cuda3std6ranges3__45__cpo4swapE:
	.zero		1
.L_7:


//--------------------- .nv.constant0._ZN7cutlass13device_kernelINS_4gemm6kernel13GemmUniversalIN4cute5tupleIJiiiiEEENS1_10collective13CollectiveMmaINS1_37MainloopSm90TmaGmmaWarpSpecializedFP8ILi3ENS5_IJNS4_1CILi2EEENSA_ILi1EEESC_EEENS1_35KernelTmaWarpSpecializedCooperativeEEENS5_IJNSA_ILi256EEENSA_ILi128EEENSA_ILi64EEEEEENS_12float_e4m3_tENS5_IJlSC_lEEESK_SL_NS4_8TiledMMAINS4_8MMA_AtomIJNS4_4SM904GMMA31MMA_64x128x32_F32E4M3E4M3_SS_TNILNSP_7ScaleInE1ELSR_1EEEEEENS4_6LayoutISD_NS5_IJSC_NSA_ILi0EEESV_EEEEENS5_IJNS4_10UnderscoreESY_SY_EEEEENS4_13SM90_TMA_LOADENS4_14ComposedLayoutINS4_7SwizzleILi2ELi4ELi3EEENS4_18smem_ptr_flag_bitsILi8EEENSU_INS5_IJNSA_ILi8EEESI_EEENS5_IJSI_SC_EEEEEEEvNS4_8identityENS4_23SM90_TMA_LOAD_MULTICASTES1B_vS1C_EENS_8epilogue10collective6detail29Sm90TmaWarpSpecializedAdapterINS1G_15DefaultEpilogueISK_SL_SL_NS1F_6thread17LinearCombinationISK_Li1EffLNS1K_9ScaleType4KindE0ELNS_15FloatRoundStyleE2ESK_EENS1_15EpilogueDefaultEEEEEvvEEEEvNT_6ParamsE --------------------------
	.section	.nv.constant0._ZN7cutlass13device_kernelINS_4gemm6kernel13GemmUniversalIN4cute5tupleIJiiiiEEENS1_10collective13CollectiveMmaINS1_37MainloopSm90TmaGmmaWarpSpecializedFP8ILi3ENS5_IJNS4_1CILi2EEENSA_ILi1EEESC_EEENS1_35KernelTmaWarpSpecializedCooperativeEEENS5_IJNSA_ILi256EEENSA_ILi128EEENSA_ILi64EEEEEENS_12float_e4m3_tENS5_IJlSC_lEEESK_SL_NS4_8TiledMMAINS4_8MMA_AtomIJNS4_4SM904GMMA31MMA_64x128x32_F32E4M3E4M3_SS_TNILNSP_7ScaleInE1ELSR_1EEEEEENS4_6LayoutISD_NS5_IJSC_NSA_ILi0EEESV_EEEEENS5_IJNS4_10UnderscoreESY_SY_EEEEENS4_13SM90_TMA_LOADENS4_14ComposedLayoutINS4_7SwizzleILi2ELi4ELi3EEENS4_18smem_ptr_flag_bitsILi8EEENSU_INS5_IJNSA_ILi8EEESI_EEENS5_IJSI_SC_EEEEEEEvNS4_8identityENS4_23SM90_TMA_LOAD_MULTICASTES1B_vS1C_EENS_8epilogue10collective6detail29Sm90TmaWarpSpecializedAdapterINS1G_15DefaultEpilogueISK_SL_SL_NS1F_6thread17LinearCombinationISK_Li1EffLNS1K_9ScaleType4KindE0ELNS_15FloatRoundStyleE2ESK_EENS1_15EpilogueDefaultEEEEEvvEEEEvNT_6ParamsE,"a",@progbits
	.sectionflags	@""
	.align	4
.nv.constant0._ZN7cutlass13device_kernelINS_4gemm6kernel13GemmUniversalIN4cute5tupleIJiiiiEEENS1_10collective13CollectiveMmaINS1_37MainloopSm90TmaGmmaWarpSpecializedFP8ILi3ENS5_IJNS4_1CILi2EEENSA_ILi1EEESC_EEENS1_35KernelTmaWarpSpecializedCooperativeEEENS5_IJNSA_ILi256EEENSA_ILi128EEENSA_ILi64EEEEEENS_12float_e4m3_tENS5_IJlSC_lEEESK_SL_NS4_8TiledMMAINS4_8MMA_AtomIJNS4_4SM904GMMA31MMA_64x128x32_F32E4M3E4M3_SS_TNILNSP_7ScaleInE1ELSR_1EEEEEENS4_6LayoutISD_NS5_IJSC_NSA_ILi0EEESV_EEEEENS5_IJNS4_10UnderscoreESY_SY_EEEEENS4_13SM90_TMA_LOADENS4_14ComposedLayoutINS4_7SwizzleILi2ELi4ELi3EEENS4_18smem_ptr_flag_bitsILi8EEENSU_INS5_IJNSA_ILi8EEESI_EEENS5_IJSI_SC_EEEEEEEvNS4_8identityENS4_23SM90_TMA_LOAD_MULTICASTES1B_vS1C_EENS_8epilogue10collective6detail29Sm90TmaWarpSpecializedAdapterINS1G_15DefaultEpilogueISK_SL_SL_NS1F_6thread17LinearCombinationISK_Li1EffLNS1K_9ScaleType4KindE0ELNS_15FloatRoundStyleE2ESK_EENS1_15EpilogueDefaultEEEEEvvEEEEvNT_6ParamsE:
	.zero		1664


//--------------------- SYMBOLS --------------------------

	.type		.nv.reservedSmem.offset0,@object
	.size		.nv.reservedSmem.offset0,0x4
